//
// Generated by NVIDIA NVVM Compiler
//
// Compiler Build ID: CL-36424714
// Cuda compilation tools, release 13.0, V13.0.88
// Based on NVVM 20.0.0
//

.version 9.0
.target sm_100
.address_size 64

	// .globl	_Z6vecAddPdS_S_ii

.visible .entry _Z6vecAddPdS_S_ii(
	.param .u64 .ptr .align 1 _Z6vecAddPdS_S_ii_param_0,
	.param .u64 .ptr .align 1 _Z6vecAddPdS_S_ii_param_1,
	.param .u64 .ptr .align 1 _Z6vecAddPdS_S_ii_param_2,
	.param .u32 _Z6vecAddPdS_S_ii_param_3,
	.param .u32 _Z6vecAddPdS_S_ii_param_4
)
{
	.reg .pred 	%p<2>;
	.reg .b32 	%r<8>;
	.reg .b64 	%rd<11>;
	.reg .b64 	%fd<4>;

	ld.param.u64 	%rd1, [_Z6vecAddPdS_S_ii_param_0];
	ld.param.u64 	%rd2, [_Z6vecAddPdS_S_ii_param_1];
	ld.param.u64 	%rd3, [_Z6vecAddPdS_S_ii_param_2];
	ld.param.u32 	%r2, [_Z6vecAddPdS_S_ii_param_3];
	ld.param.u32 	%r3, [_Z6vecAddPdS_S_ii_param_4];
	mov.u32 	%r4, %ctaid.x;
	mov.u32 	%r5, %ntid.x;
	mov.u32 	%r6, %tid.x;
	mad.lo.s32 	%r1, %r4, %r5, %r6;
	mul.lo.s32 	%r7, %r3, %r2;
	setp.ge.s32 	%p1, %r1, %r7;
	@%p1 bra 	$L__BB0_2;
	cvta.to.global.u64 	%rd4, %rd1;
	cvta.to.global.u64 	%rd5, %rd2;
	cvta.to.global.u64 	%rd6, %rd3;
	mul.wide.s32 	%rd7, %r1, 8;
	add.s64 	%rd8, %rd4, %rd7;
	ld.global.f64 	%fd1, [%rd8];
	add.s64 	%rd9, %rd5, %rd7;
	ld.global.f64 	%fd2, [%rd9];
	add.f64 	%fd3, %fd1, %fd2;
	add.s64 	%rd10, %rd6, %rd7;
	st.global.f64 	[%rd10], %fd3;
$L__BB0_2:
	ret;

}
	// .globl	_Z9vecRowAddPdS_S_ii
.visible .entry _Z9vecRowAddPdS_S_ii(
	.param .u64 .ptr .align 1 _Z9vecRowAddPdS_S_ii_param_0,
	.param .u64 .ptr .align 1 _Z9vecRowAddPdS_S_ii_param_1,
	.param .u64 .ptr .align 1 _Z9vecRowAddPdS_S_ii_param_2,
	.param .u32 _Z9vecRowAddPdS_S_ii_param_3,
	.param .u32 _Z9vecRowAddPdS_S_ii_param_4
)
{
	.reg .pred 	%p<12>;
	.reg .b32 	%r<65>;
	.reg .b64 	%rd<123>;
	.reg .b64 	%fd<88>;

	ld.param.u64 	%rd4, [_Z9vecRowAddPdS_S_ii_param_0];
	ld.param.u64 	%rd5, [_Z9vecRowAddPdS_S_ii_param_1];
	ld.param.u64 	%rd6, [_Z9vecRowAddPdS_S_ii_param_2];
	ld.param.u32 	%r24, [_Z9vecRowAddPdS_S_ii_param_3];
	ld.param.u32 	%r25, [_Z9vecRowAddPdS_S_ii_param_4];
	cvta.to.global.u64 	%rd1, %rd6;
	cvta.to.global.u64 	%rd2, %rd5;
	cvta.to.global.u64 	%rd3, %rd4;
	mov.u32 	%r26, %ctaid.x;
	mov.u32 	%r27, %ntid.x;
	mov.u32 	%r28, %tid.x;
	mad.lo.s32 	%r1, %r26, %r27, %r28;
	setp.ge.s32 	%p1, %r1, %r25;
	setp.eq.s32 	%p2, %r24, 0;
	or.pred  	%p3, %p1, %p2;
	@%p3 bra 	$L__BB1_13;
	mul.lo.s32 	%r2, %r24, %r1;
	add.s32 	%r30, %r24, -1;
	and.b32  	%r3, %r24, 15;
	setp.lt.u32 	%p4, %r30, 15;
	mov.b32 	%r61, 0;
	@%p4 bra 	$L__BB1_4;
	and.b32  	%r61, %r24, -16;
	neg.s32 	%r59, %r61;
	add.s32 	%r58, %r2, 7;
$L__BB1_3:
	.pragma "nounroll";
	add.s32 	%r31, %r58, -7;
	mul.wide.u32 	%rd7, %r31, 8;
	add.s64 	%rd8, %rd3, %rd7;
	ld.global.f64 	%fd1, [%rd8];
	add.s64 	%rd9, %rd2, %rd7;
	ld.global.f64 	%fd2, [%rd9];
	add.f64 	%fd3, %fd1, %fd2;
	add.s64 	%rd10, %rd1, %rd7;
	st.global.f64 	[%rd10], %fd3;
	add.s32 	%r32, %r58, -6;
	mul.wide.u32 	%rd11, %r32, 8;
	add.s64 	%rd12, %rd3, %rd11;
	ld.global.f64 	%fd4, [%rd12];
	add.s64 	%rd13, %rd2, %rd11;
	ld.global.f64 	%fd5, [%rd13];
	add.f64 	%fd6, %fd4, %fd5;
	add.s64 	%rd14, %rd1, %rd11;
	st.global.f64 	[%rd14], %fd6;
	add.s32 	%r33, %r58, -5;
	mul.wide.u32 	%rd15, %r33, 8;
	add.s64 	%rd16, %rd3, %rd15;
	ld.global.f64 	%fd7, [%rd16];
	add.s64 	%rd17, %rd2, %rd15;
	ld.global.f64 	%fd8, [%rd17];
	add.f64 	%fd9, %fd7, %fd8;
	add.s64 	%rd18, %rd1, %rd15;
	st.global.f64 	[%rd18], %fd9;
	add.s32 	%r34, %r58, -4;
	mul.wide.u32 	%rd19, %r34, 8;
	add.s64 	%rd20, %rd3, %rd19;
	ld.global.f64 	%fd10, [%rd20];
	add.s64 	%rd21, %rd2, %rd19;
	ld.global.f64 	%fd11, [%rd21];
	add.f64 	%fd12, %fd10, %fd11;
	add.s64 	%rd22, %rd1, %rd19;
	st.global.f64 	[%rd22], %fd12;
	add.s32 	%r35, %r58, -3;
	mul.wide.u32 	%rd23, %r35, 8;
	add.s64 	%rd24, %rd3, %rd23;
	ld.global.f64 	%fd13, [%rd24];
	add.s64 	%rd25, %rd2, %rd23;
	ld.global.f64 	%fd14, [%rd25];
	add.f64 	%fd15, %fd13, %fd14;
	add.s64 	%rd26, %rd1, %rd23;
	st.global.f64 	[%rd26], %fd15;
	add.s32 	%r36, %r58, -2;
	mul.wide.u32 	%rd27, %r36, 8;
	add.s64 	%rd28, %rd3, %rd27;
	ld.global.f64 	%fd16, [%rd28];
	add.s64 	%rd29, %rd2, %rd27;
	ld.global.f64 	%fd17, [%rd29];
	add.f64 	%fd18, %fd16, %fd17;
	add.s64 	%rd30, %rd1, %rd27;
	st.global.f64 	[%rd30], %fd18;
	add.s32 	%r37, %r58, -1;
	mul.wide.u32 	%rd31, %r37, 8;
	add.s64 	%rd32, %rd3, %rd31;
	ld.global.f64 	%fd19, [%rd32];
	add.s64 	%rd33, %rd2, %rd31;
	ld.global.f64 	%fd20, [%rd33];
	add.f64 	%fd21, %fd19, %fd20;
	add.s64 	%rd34, %rd1, %rd31;
	st.global.f64 	[%rd34], %fd21;
	add.s32 	%r38, %r58, 8;
	mul.wide.u32 	%rd35, %r58, 8;
	add.s64 	%rd36, %rd3, %rd35;
	ld.global.f64 	%fd22, [%rd36];
	add.s64 	%rd37, %rd2, %rd35;
	ld.global.f64 	%fd23, [%rd37];
	add.f64 	%fd24, %fd22, %fd23;
	add.s64 	%rd38, %rd1, %rd35;
	st.global.f64 	[%rd38], %fd24;
	add.s32 	%r39, %r58, 1;
	mul.wide.u32 	%rd39, %r39, 8;
	add.s64 	%rd40, %rd3, %rd39;
	ld.global.f64 	%fd25, [%rd40];
	add.s64 	%rd41, %rd2, %rd39;
	ld.global.f64 	%fd26, [%rd41];
	add.f64 	%fd27, %fd25, %fd26;
	add.s64 	%rd42, %rd1, %rd39;
	st.global.f64 	[%rd42], %fd27;
	add.s32 	%r40, %r58, 2;
	mul.wide.u32 	%rd43, %r40, 8;
	add.s64 	%rd44, %rd3, %rd43;
	ld.global.f64 	%fd28, [%rd44];
	add.s64 	%rd45, %rd2, %rd43;
	ld.global.f64 	%fd29, [%rd45];
	add.f64 	%fd30, %fd28, %fd29;
	add.s64 	%rd46, %rd1, %rd43;
	st.global.f64 	[%rd46], %fd30;
	add.s32 	%r41, %r58, 3;
	mul.wide.u32 	%rd47, %r41, 8;
	add.s64 	%rd48, %rd3, %rd47;
	ld.global.f64 	%fd31, [%rd48];
	add.s64 	%rd49, %rd2, %rd47;
	ld.global.f64 	%fd32, [%rd49];
	add.f64 	%fd33, %fd31, %fd32;
	add.s64 	%rd50, %rd1, %rd47;
	st.global.f64 	[%rd50], %fd33;
	add.s32 	%r42, %r58, 4;
	mul.wide.u32 	%rd51, %r42, 8;
	add.s64 	%rd52, %rd3, %rd51;
	ld.global.f64 	%fd34, [%rd52];
	add.s64 	%rd53, %rd2, %rd51;
	ld.global.f64 	%fd35, [%rd53];
	add.f64 	%fd36, %fd34, %fd35;
	add.s64 	%rd54, %rd1, %rd51;
	st.global.f64 	[%rd54], %fd36;
	add.s32 	%r43, %r58, 5;
	mul.wide.u32 	%rd55, %r43, 8;
	add.s64 	%rd56, %rd3, %rd55;
	ld.global.f64 	%fd37, [%rd56];
	add.s64 	%rd57, %rd2, %rd55;
	ld.global.f64 	%fd38, [%rd57];
	add.f64 	%fd39, %fd37, %fd38;
	add.s64 	%rd58, %rd1, %rd55;
	st.global.f64 	[%rd58], %fd39;
	add.s32 	%r44, %r58, 6;
	mul.wide.u32 	%rd59, %r44, 8;
	add.s64 	%rd60, %rd3, %rd59;
	ld.global.f64 	%fd40, [%rd60];
	add.s64 	%rd61, %rd2, %rd59;
	ld.global.f64 	%fd41, [%rd61];
	add.f64 	%fd42, %fd40, %fd41;
	add.s64 	%rd62, %rd1, %rd59;
	st.global.f64 	[%rd62], %fd42;
	add.s32 	%r45, %r58, 7;
	mul.wide.u32 	%rd63, %r45, 8;
	add.s64 	%rd64, %rd3, %rd63;
	ld.global.f64 	%fd43, [%rd64];
	add.s64 	%rd65, %rd2, %rd63;
	ld.global.f64 	%fd44, [%rd65];
	add.f64 	%fd45, %fd43, %fd44;
	add.s64 	%rd66, %rd1, %rd63;
	st.global.f64 	[%rd66], %fd45;
	mul.wide.u32 	%rd67, %r38, 8;
	add.s64 	%rd68, %rd3, %rd67;
	ld.global.f64 	%fd46, [%rd68];
	add.s64 	%rd69, %rd2, %rd67;
	ld.global.f64 	%fd47, [%rd69];
	add.f64 	%fd48, %fd46, %fd47;
	add.s64 	%rd70, %rd1, %rd67;
	st.global.f64 	[%rd70], %fd48;
	add.s32 	%r59, %r59, 16;
	add.s32 	%r58, %r58, 16;
	setp.ne.s32 	%p5, %r59, 0;
	@%p5 bra 	$L__BB1_3;
$L__BB1_4:
	setp.eq.s32 	%p6, %r3, 0;
	@%p6 bra 	$L__BB1_13;
	and.b32  	%r12, %r24, 7;
	setp.lt.u32 	%p7, %r3, 8;
	@%p7 bra 	$L__BB1_7;
	add.s32 	%r46, %r61, %r2;
	mul.wide.u32 	%rd71, %r46, 8;
	add.s64 	%rd72, %rd3, %rd71;
	ld.global.f64 	%fd49, [%rd72];
	add.s64 	%rd73, %rd2, %rd71;
	ld.global.f64 	%fd50, [%rd73];
	add.f64 	%fd51, %fd49, %fd50;
	add.s64 	%rd74, %rd1, %rd71;
	st.global.f64 	[%rd74], %fd51;
	add.s32 	%r47, %r46, 1;
	mul.wide.u32 	%rd75, %r47, 8;
	add.s64 	%rd76, %rd3, %rd75;
	ld.global.f64 	%fd52, [%rd76];
	add.s64 	%rd77, %rd2, %rd75;
	ld.global.f64 	%fd53, [%rd77];
	add.f64 	%fd54, %fd52, %fd53;
	add.s64 	%rd78, %rd1, %rd75;
	st.global.f64 	[%rd78], %fd54;
	add.s32 	%r48, %r46, 2;
	mul.wide.u32 	%rd79, %r48, 8;
	add.s64 	%rd80, %rd3, %rd79;
	ld.global.f64 	%fd55, [%rd80];
	add.s64 	%rd81, %rd2, %rd79;
	ld.global.f64 	%fd56, [%rd81];
	add.f64 	%fd57, %fd55, %fd56;
	add.s64 	%rd82, %rd1, %rd79;
	st.global.f64 	[%rd82], %fd57;
	add.s32 	%r49, %r46, 3;
	mul.wide.u32 	%rd83, %r49, 8;
	add.s64 	%rd84, %rd3, %rd83;
	ld.global.f64 	%fd58, [%rd84];
	add.s64 	%rd85, %rd2, %rd83;
	ld.global.f64 	%fd59, [%rd85];
	add.f64 	%fd60, %fd58, %fd59;
	add.s64 	%rd86, %rd1, %rd83;
	st.global.f64 	[%rd86], %fd60;
	add.s32 	%r50, %r46, 4;
	mul.wide.u32 	%rd87, %r50, 8;
	add.s64 	%rd88, %rd3, %rd87;
	ld.global.f64 	%fd61, [%rd88];
	add.s64 	%rd89, %rd2, %rd87;
	ld.global.f64 	%fd62, [%rd89];
	add.f64 	%fd63, %fd61, %fd62;
	add.s64 	%rd90, %rd1, %rd87;
	st.global.f64 	[%rd90], %fd63;
	add.s32 	%r51, %r46, 5;
	mul.wide.u32 	%rd91, %r51, 8;
	add.s64 	%rd92, %rd3, %rd91;
	ld.global.f64 	%fd64, [%rd92];
	add.s64 	%rd93, %rd2, %rd91;
	ld.global.f64 	%fd65, [%rd93];
	add.f64 	%fd66, %fd64, %fd65;
	add.s64 	%rd94, %rd1, %rd91;
	st.global.f64 	[%rd94], %fd66;
	add.s32 	%r52, %r46, 6;
	mul.wide.u32 	%rd95, %r52, 8;
	add.s64 	%rd96, %rd3, %rd95;
	ld.global.f64 	%fd67, [%rd96];
	add.s64 	%rd97, %rd2, %rd95;
	ld.global.f64 	%fd68, [%rd97];
	add.f64 	%fd69, %fd67, %fd68;
	add.s64 	%rd98, %rd1, %rd95;
	st.global.f64 	[%rd98], %fd69;
	add.s32 	%r53, %r46, 7;
	mul.wide.u32 	%rd99, %r53, 8;
	add.s64 	%rd100, %rd3, %rd99;
	ld.global.f64 	%fd70, [%rd100];
	add.s64 	%rd101, %rd2, %rd99;
	ld.global.f64 	%fd71, [%rd101];
	add.f64 	%fd72, %fd70, %fd71;
	add.s64 	%rd102, %rd1, %rd99;
	st.global.f64 	[%rd102], %fd72;
	add.s32 	%r61, %r61, 8;
$L__BB1_7:
	setp.eq.s32 	%p8, %r12, 0;
	@%p8 bra 	$L__BB1_13;
	and.b32  	%r15, %r24, 3;
	setp.lt.u32 	%p9, %r12, 4;
	@%p9 bra 	$L__BB1_10;
	add.s32 	%r54, %r61, %r2;
	mul.wide.u32 	%rd103, %r54, 8;
	add.s64 	%rd104, %rd3, %rd103;
	ld.global.f64 	%fd73, [%rd104];
	add.s64 	%rd105, %rd2, %rd103;
	ld.global.f64 	%fd74, [%rd105];
	add.f64 	%fd75, %fd73, %fd74;
	add.s64 	%rd106, %rd1, %rd103;
	st.global.f64 	[%rd106], %fd75;
	add.s32 	%r55, %r54, 1;
	mul.wide.u32 	%rd107, %r55, 8;
	add.s64 	%rd108, %rd3, %rd107;
	ld.global.f64 	%fd76, [%rd108];
	add.s64 	%rd109, %rd2, %rd107;
	ld.global.f64 	%fd77, [%rd109];
	add.f64 	%fd78, %fd76, %fd77;
	add.s64 	%rd110, %rd1, %rd107;
	st.global.f64 	[%rd110], %fd78;
	add.s32 	%r56, %r54, 2;
	mul.wide.u32 	%rd111, %r56, 8;
	add.s64 	%rd112, %rd3, %rd111;
	ld.global.f64 	%fd79, [%rd112];
	add.s64 	%rd113, %rd2, %rd111;
	ld.global.f64 	%fd80, [%rd113];
	add.f64 	%fd81, %fd79, %fd80;
	add.s64 	%rd114, %rd1, %rd111;
	st.global.f64 	[%rd114], %fd81;
	add.s32 	%r57, %r54, 3;
	mul.wide.u32 	%rd115, %r57, 8;
	add.s64 	%rd116, %rd3, %rd115;
	ld.global.f64 	%fd82, [%rd116];
	add.s64 	%rd117, %rd2, %rd115;
	ld.global.f64 	%fd83, [%rd117];
	add.f64 	%fd84, %fd82, %fd83;
	add.s64 	%rd118, %rd1, %rd115;
	st.global.f64 	[%rd118], %fd84;
	add.s32 	%r61, %r61, 4;
$L__BB1_10:
	setp.eq.s32 	%p10, %r15, 0;
	@%p10 bra 	$L__BB1_13;
	add.s32 	%r64, %r61, %r2;
	neg.s32 	%r63, %r15;
$L__BB1_12:
	.pragma "nounroll";
	mul.wide.u32 	%rd119, %r64, 8;
	add.s64 	%rd120, %rd3, %rd119;
	ld.global.f64 	%fd85, [%rd120];
	add.s64 	%rd121, %rd2, %rd119;
	ld.global.f64 	%fd86, [%rd121];
	add.f64 	%fd87, %fd85, %fd86;
	add.s64 	%rd122, %rd1, %rd119;
	st.global.f64 	[%rd122], %fd87;
	add.s32 	%r64, %r64, 1;
	add.s32 	%r63, %r63, 1;
	setp.ne.s32 	%p11, %r63, 0;
	@%p11 bra 	$L__BB1_12;
$L__BB1_13:
	ret;

}
	// .globl	_Z9vecColAddPdS_S_ii
.visible .entry _Z9vecColAddPdS_S_ii(
	.param .u64 .ptr .align 1 _Z9vecColAddPdS_S_ii_param_0,
	.param .u64 .ptr .align 1 _Z9vecColAddPdS_S_ii_param_1,
	.param .u64 .ptr .align 1 _Z9vecColAddPdS_S_ii_param_2,
	.param .u32 _Z9vecColAddPdS_S_ii_param_3,
	.param .u32 _Z9vecColAddPdS_S_ii_param_4
)
{
	.reg .pred 	%p<12>;
	.reg .b32 	%r<115>;
	.reg .b64 	%rd<126>;
	.reg .b64 	%fd<88>;

	ld.param.u64 	%rd5, [_Z9vecColAddPdS_S_ii_param_1];
	ld.param.u64 	%rd6, [_Z9vecColAddPdS_S_ii_param_2];
	ld.param.u32 	%r69, [_Z9vecColAddPdS_S_ii_param_3];
	ld.param.u32 	%r70, [_Z9vecColAddPdS_S_ii_param_4];
	cvta.to.global.u64 	%rd1, %rd6;
	cvta.to.global.u64 	%rd2, %rd5;
	mov.u32 	%r71, %ctaid.x;
	mov.u32 	%r72, %ntid.x;
	mul.lo.s32 	%r1, %r71, %r72;
	mov.u32 	%r2, %tid.x;
	add.s32 	%r3, %r1, %r2;
	setp.ge.s32 	%p1, %r3, %r69;
	setp.eq.s32 	%p2, %r70, 0;
	or.pred  	%p3, %p1, %p2;
	@%p3 bra 	$L__BB2_13;
	add.s32 	%r74, %r70, -1;
	setp.lt.u32 	%p4, %r74, 15;
	mov.b32 	%r111, 0;
	@%p4 bra 	$L__BB2_4;
	and.b32  	%r75, %r70, -16;
	neg.s32 	%r109, %r75;
	add.s32 	%r76, %r2, %r69;
	add.s32 	%r108, %r76, %r1;
	shl.b32 	%r77, %r69, 1;
	add.s32 	%r107, %r3, %r77;
	mad.lo.s32 	%r106, %r69, 3, %r3;
	shl.b32 	%r78, %r69, 2;
	add.s32 	%r105, %r3, %r78;
	mad.lo.s32 	%r104, %r69, 5, %r3;
	mad.lo.s32 	%r103, %r69, 6, %r3;
	mad.lo.s32 	%r102, %r69, 7, %r3;
	shl.b32 	%r79, %r69, 3;
	add.s32 	%r101, %r3, %r79;
	mad.lo.s32 	%r100, %r69, 9, %r3;
	mad.lo.s32 	%r99, %r69, 10, %r3;
	mad.lo.s32 	%r98, %r69, 11, %r3;
	mad.lo.s32 	%r97, %r69, 12, %r3;
	mad.lo.s32 	%r96, %r69, 13, %r3;
	mad.lo.s32 	%r95, %r69, 14, %r3;
	mad.lo.s32 	%r94, %r69, 15, %r3;
	mov.u32 	%r93, %r3;
$L__BB2_3:
	.pragma "nounroll";
	ld.param.u64 	%rd124, [_Z9vecColAddPdS_S_ii_param_0];
	and.b32  	%r111, %r70, -16;
	cvta.to.global.u64 	%rd7, %rd124;
	mul.wide.u32 	%rd8, %r93, 8;
	add.s64 	%rd9, %rd7, %rd8;
	ld.global.f64 	%fd1, [%rd9];
	add.s64 	%rd10, %rd2, %rd8;
	ld.global.f64 	%fd2, [%rd10];
	add.f64 	%fd3, %fd1, %fd2;
	add.s64 	%rd11, %rd1, %rd8;
	st.global.f64 	[%rd11], %fd3;
	mul.wide.u32 	%rd12, %r108, 8;
	add.s64 	%rd13, %rd7, %rd12;
	ld.global.f64 	%fd4, [%rd13];
	add.s64 	%rd14, %rd2, %rd12;
	ld.global.f64 	%fd5, [%rd14];
	add.f64 	%fd6, %fd4, %fd5;
	add.s64 	%rd15, %rd1, %rd12;
	st.global.f64 	[%rd15], %fd6;
	mul.wide.u32 	%rd16, %r107, 8;
	add.s64 	%rd17, %rd7, %rd16;
	ld.global.f64 	%fd7, [%rd17];
	add.s64 	%rd18, %rd2, %rd16;
	ld.global.f64 	%fd8, [%rd18];
	add.f64 	%fd9, %fd7, %fd8;
	add.s64 	%rd19, %rd1, %rd16;
	st.global.f64 	[%rd19], %fd9;
	mul.wide.u32 	%rd20, %r106, 8;
	add.s64 	%rd21, %rd7, %rd20;
	ld.global.f64 	%fd10, [%rd21];
	add.s64 	%rd22, %rd2, %rd20;
	ld.global.f64 	%fd11, [%rd22];
	add.f64 	%fd12, %fd10, %fd11;
	add.s64 	%rd23, %rd1, %rd20;
	st.global.f64 	[%rd23], %fd12;
	mul.wide.u32 	%rd24, %r105, 8;
	add.s64 	%rd25, %rd7, %rd24;
	ld.global.f64 	%fd13, [%rd25];
	add.s64 	%rd26, %rd2, %rd24;
	ld.global.f64 	%fd14, [%rd26];
	add.f64 	%fd15, %fd13, %fd14;
	add.s64 	%rd27, %rd1, %rd24;
	st.global.f64 	[%rd27], %fd15;
	mul.wide.u32 	%rd28, %r104, 8;
	add.s64 	%rd29, %rd7, %rd28;
	ld.global.f64 	%fd16, [%rd29];
	add.s64 	%rd30, %rd2, %rd28;
	ld.global.f64 	%fd17, [%rd30];
	add.f64 	%fd18, %fd16, %fd17;
	add.s64 	%rd31, %rd1, %rd28;
	st.global.f64 	[%rd31], %fd18;
	mul.wide.u32 	%rd32, %r103, 8;
	add.s64 	%rd33, %rd7, %rd32;
	ld.global.f64 	%fd19, [%rd33];
	add.s64 	%rd34, %rd2, %rd32;
	ld.global.f64 	%fd20, [%rd34];
	add.f64 	%fd21, %fd19, %fd20;
	add.s64 	%rd35, %rd1, %rd32;
	st.global.f64 	[%rd35], %fd21;
	mul.wide.u32 	%rd36, %r102, 8;
	add.s64 	%rd37, %rd7, %rd36;
	ld.global.f64 	%fd22, [%rd37];
	add.s64 	%rd38, %rd2, %rd36;
	ld.global.f64 	%fd23, [%rd38];
	add.f64 	%fd24, %fd22, %fd23;
	add.s64 	%rd39, %rd1, %rd36;
	st.global.f64 	[%rd39], %fd24;
	mul.wide.u32 	%rd40, %r101, 8;
	add.s64 	%rd41, %rd7, %rd40;
	ld.global.f64 	%fd25, [%rd41];
	add.s64 	%rd42, %rd2, %rd40;
	ld.global.f64 	%fd26, [%rd42];
	add.f64 	%fd27, %fd25, %fd26;
	add.s64 	%rd43, %rd1, %rd40;
	st.global.f64 	[%rd43], %fd27;
	mul.wide.u32 	%rd44, %r100, 8;
	add.s64 	%rd45, %rd7, %rd44;
	ld.global.f64 	%fd28, [%rd45];
	add.s64 	%rd46, %rd2, %rd44;
	ld.global.f64 	%fd29, [%rd46];
	add.f64 	%fd30, %fd28, %fd29;
	add.s64 	%rd47, %rd1, %rd44;
	st.global.f64 	[%rd47], %fd30;
	mul.wide.u32 	%rd48, %r99, 8;
	add.s64 	%rd49, %rd7, %rd48;
	ld.global.f64 	%fd31, [%rd49];
	add.s64 	%rd50, %rd2, %rd48;
	ld.global.f64 	%fd32, [%rd50];
	add.f64 	%fd33, %fd31, %fd32;
	add.s64 	%rd51, %rd1, %rd48;
	st.global.f64 	[%rd51], %fd33;
	mul.wide.u32 	%rd52, %r98, 8;
	add.s64 	%rd53, %rd7, %rd52;
	ld.global.f64 	%fd34, [%rd53];
	add.s64 	%rd54, %rd2, %rd52;
	ld.global.f64 	%fd35, [%rd54];
	add.f64 	%fd36, %fd34, %fd35;
	add.s64 	%rd55, %rd1, %rd52;
	st.global.f64 	[%rd55], %fd36;
	mul.wide.u32 	%rd56, %r97, 8;
	add.s64 	%rd57, %rd7, %rd56;
	ld.global.f64 	%fd37, [%rd57];
	add.s64 	%rd58, %rd2, %rd56;
	ld.global.f64 	%fd38, [%rd58];
	add.f64 	%fd39, %fd37, %fd38;
	add.s64 	%rd59, %rd1, %rd56;
	st.global.f64 	[%rd59], %fd39;
	mul.wide.u32 	%rd60, %r96, 8;
	add.s64 	%rd61, %rd7, %rd60;
	ld.global.f64 	%fd40, [%rd61];
	add.s64 	%rd62, %rd2, %rd60;
	ld.global.f64 	%fd41, [%rd62];
	add.f64 	%fd42, %fd40, %fd41;
	add.s64 	%rd63, %rd1, %rd60;
	st.global.f64 	[%rd63], %fd42;
	mul.wide.u32 	%rd64, %r95, 8;
	add.s64 	%rd65, %rd7, %rd64;
	ld.global.f64 	%fd43, [%rd65];
	add.s64 	%rd66, %rd2, %rd64;
	ld.global.f64 	%fd44, [%rd66];
	add.f64 	%fd45, %fd43, %fd44;
	add.s64 	%rd67, %rd1, %rd64;
	st.global.f64 	[%rd67], %fd45;
	mul.wide.u32 	%rd68, %r94, 8;
	add.s64 	%rd69, %rd7, %rd68;
	ld.global.f64 	%fd46, [%rd69];
	add.s64 	%rd70, %rd2, %rd68;
	ld.global.f64 	%fd47, [%rd70];
	add.f64 	%fd48, %fd46, %fd47;
	add.s64 	%rd71, %rd1, %rd68;
	st.global.f64 	[%rd71], %fd48;
	add.s32 	%r109, %r109, 16;
	shl.b32 	%r80, %r69, 4;
	add.s32 	%r108, %r108, %r80;
	add.s32 	%r107, %r107, %r80;
	add.s32 	%r106, %r106, %r80;
	add.s32 	%r105, %r105, %r80;
	add.s32 	%r104, %r104, %r80;
	add.s32 	%r103, %r103, %r80;
	add.s32 	%r102, %r102, %r80;
	add.s32 	%r101, %r101, %r80;
	add.s32 	%r100, %r100, %r80;
	add.s32 	%r99, %r99, %r80;
	add.s32 	%r98, %r98, %r80;
	add.s32 	%r97, %r97, %r80;
	add.s32 	%r96, %r96, %r80;
	add.s32 	%r95, %r95, %r80;
	add.s32 	%r94, %r94, %r80;
	add.s32 	%r93, %r93, %r80;
	setp.ne.s32 	%p5, %r109, 0;
	@%p5 bra 	$L__BB2_3;
$L__BB2_4:
	and.b32  	%r56, %r70, 15;
	setp.eq.s32 	%p6, %r56, 0;
	@%p6 bra 	$L__BB2_13;
	ld.param.u64 	%rd125, [_Z9vecColAddPdS_S_ii_param_0];
	cvta.to.global.u64 	%rd3, %rd125;
	and.b32  	%r57, %r70, 7;
	setp.lt.u32 	%p7, %r56, 8;
	@%p7 bra 	$L__BB2_7;
	mad.lo.s32 	%r81, %r111, %r69, %r3;
	mul.wide.u32 	%rd72, %r81, 8;
	add.s64 	%rd73, %rd3, %rd72;
	ld.global.f64 	%fd49, [%rd73];
	add.s64 	%rd74, %rd2, %rd72;
	ld.global.f64 	%fd50, [%rd74];
	add.f64 	%fd51, %fd49, %fd50;
	add.s64 	%rd75, %rd1, %rd72;
	st.global.f64 	[%rd75], %fd51;
	add.s32 	%r82, %r81, %r69;
	mul.wide.u32 	%rd76, %r82, 8;
	add.s64 	%rd77, %rd3, %rd76;
	ld.global.f64 	%fd52, [%rd77];
	add.s64 	%rd78, %rd2, %rd76;
	ld.global.f64 	%fd53, [%rd78];
	add.f64 	%fd54, %fd52, %fd53;
	add.s64 	%rd79, %rd1, %rd76;
	st.global.f64 	[%rd79], %fd54;
	add.s32 	%r83, %r82, %r69;
	mul.wide.u32 	%rd80, %r83, 8;
	add.s64 	%rd81, %rd3, %rd80;
	ld.global.f64 	%fd55, [%rd81];
	add.s64 	%rd82, %rd2, %rd80;
	ld.global.f64 	%fd56, [%rd82];
	add.f64 	%fd57, %fd55, %fd56;
	add.s64 	%rd83, %rd1, %rd80;
	st.global.f64 	[%rd83], %fd57;
	add.s32 	%r84, %r83, %r69;
	mul.wide.u32 	%rd84, %r84, 8;
	add.s64 	%rd85, %rd3, %rd84;
	ld.global.f64 	%fd58, [%rd85];
	add.s64 	%rd86, %rd2, %rd84;
	ld.global.f64 	%fd59, [%rd86];
	add.f64 	%fd60, %fd58, %fd59;
	add.s64 	%rd87, %rd1, %rd84;
	st.global.f64 	[%rd87], %fd60;
	add.s32 	%r85, %r84, %r69;
	mul.wide.u32 	%rd88, %r85, 8;
	add.s64 	%rd89, %rd3, %rd88;
	ld.global.f64 	%fd61, [%rd89];
	add.s64 	%rd90, %rd2, %rd88;
	ld.global.f64 	%fd62, [%rd90];
	add.f64 	%fd63, %fd61, %fd62;
	add.s64 	%rd91, %rd1, %rd88;
	st.global.f64 	[%rd91], %fd63;
	add.s32 	%r86, %r85, %r69;
	mul.wide.u32 	%rd92, %r86, 8;
	add.s64 	%rd93, %rd3, %rd92;
	ld.global.f64 	%fd64, [%rd93];
	add.s64 	%rd94, %rd2, %rd92;
	ld.global.f64 	%fd65, [%rd94];
	add.f64 	%fd66, %fd64, %fd65;
	add.s64 	%rd95, %rd1, %rd92;
	st.global.f64 	[%rd95], %fd66;
	add.s32 	%r87, %r86, %r69;
	mul.wide.u32 	%rd96, %r87, 8;
	add.s64 	%rd97, %rd3, %rd96;
	ld.global.f64 	%fd67, [%rd97];
	add.s64 	%rd98, %rd2, %rd96;
	ld.global.f64 	%fd68, [%rd98];
	add.f64 	%fd69, %fd67, %fd68;
	add.s64 	%rd99, %rd1, %rd96;
	st.global.f64 	[%rd99], %fd69;
	add.s32 	%r88, %r87, %r69;
	mul.wide.u32 	%rd100, %r88, 8;
	add.s64 	%rd101, %rd3, %rd100;
	ld.global.f64 	%fd70, [%rd101];
	add.s64 	%rd102, %rd2, %rd100;
	ld.global.f64 	%fd71, [%rd102];
	add.f64 	%fd72, %fd70, %fd71;
	add.s64 	%rd103, %rd1, %rd100;
	st.global.f64 	[%rd103], %fd72;
	add.s32 	%r111, %r111, 8;
$L__BB2_7:
	setp.eq.s32 	%p8, %r57, 0;
	@%p8 bra 	$L__BB2_13;
	and.b32  	%r60, %r70, 3;
	setp.lt.u32 	%p9, %r57, 4;
	@%p9 bra 	$L__BB2_10;
	mad.lo.s32 	%r89, %r111, %r69, %r3;
	mul.wide.u32 	%rd104, %r89, 8;
	add.s64 	%rd105, %rd3, %rd104;
	ld.global.f64 	%fd73, [%rd105];
	add.s64 	%rd106, %rd2, %rd104;
	ld.global.f64 	%fd74, [%rd106];
	add.f64 	%fd75, %fd73, %fd74;
	add.s64 	%rd107, %rd1, %rd104;
	st.global.f64 	[%rd107], %fd75;
	add.s32 	%r90, %r89, %r69;
	mul.wide.u32 	%rd108, %r90, 8;
	add.s64 	%rd109, %rd3, %rd108;
	ld.global.f64 	%fd76, [%rd109];
	add.s64 	%rd110, %rd2, %rd108;
	ld.global.f64 	%fd77, [%rd110];
	add.f64 	%fd78, %fd76, %fd77;
	add.s64 	%rd111, %rd1, %rd108;
	st.global.f64 	[%rd111], %fd78;
	add.s32 	%r91, %r90, %r69;
	mul.wide.u32 	%rd112, %r91, 8;
	add.s64 	%rd113, %rd3, %rd112;
	ld.global.f64 	%fd79, [%rd113];
	add.s64 	%rd114, %rd2, %rd112;
	ld.global.f64 	%fd80, [%rd114];
	add.f64 	%fd81, %fd79, %fd80;
	add.s64 	%rd115, %rd1, %rd112;
	st.global.f64 	[%rd115], %fd81;
	add.s32 	%r92, %r91, %r69;
	mul.wide.u32 	%rd116, %r92, 8;
	add.s64 	%rd117, %rd3, %rd116;
	ld.global.f64 	%fd82, [%rd117];
	add.s64 	%rd118, %rd2, %rd116;
	ld.global.f64 	%fd83, [%rd118];
	add.f64 	%fd84, %fd82, %fd83;
	add.s64 	%rd119, %rd1, %rd116;
	st.global.f64 	[%rd119], %fd84;
	add.s32 	%r111, %r111, 4;
$L__BB2_10:
	setp.eq.s32 	%p10, %r60, 0;
	@%p10 bra 	$L__BB2_13;
	mad.lo.s32 	%r114, %r111, %r69, %r3;
	neg.s32 	%r113, %r60;
$L__BB2_12:
	.pragma "nounroll";
	mul.wide.u32 	%rd120, %r114, 8;
	add.s64 	%rd121, %rd3, %rd120;
	ld.global.f64 	%fd85, [%rd121];
	add.s64 	%rd122, %rd2, %rd120;
	ld.global.f64 	%fd86, [%rd122];
	add.f64 	%fd87, %fd85, %fd86;
	add.s64 	%rd123, %rd1, %rd120;
	st.global.f64 	[%rd123], %fd87;
	add.s32 	%r114, %r114, %r69;
	add.s32 	%r113, %r113, 1;
	setp.ne.s32 	%p11, %r113, 0;
	@%p11 bra 	$L__BB2_12;
$L__BB2_13:
	ret;

}


// ===== COMPILED SASS (sm_100) =====

	.target	sm_100

	.elftype	@"ET_EXEC"


//--------------------- .note.nv.tkinfo           --------------------------
	.section	.note.nv.tkinfo,"",@"SHT_NOTE"
	.sectionflags	@"SHF_NOTE_NV_TKINFO"
	.tkinfo
        /*0018*/ 	.word	0x00000002
        /*0030*/ 	.string	""
        /*0030*/ 	.string	"ptxas"
        /*0030*/ 	.string	"Cuda compilation tools, release 13.0, V13.0.88"
        /*0030*/ 	.string	"Build cuda_13.0.r13.0/compiler.36424714_0"
        /*0030*/ 	.string	"-arch sm_100 -m 64 "



//--------------------- .note.nv.cuinfo           --------------------------
	.section	.note.nv.cuinfo,"",@"SHT_NOTE"
	.sectionflags	@"SHF_NOTE_NV_CUINFO"
        /*0018*/ 	.short	0x0002
        /*001a*/ 	.short	0x0064
        /*001c*/ 	.short	0x0082
	.zero		2


//--------------------- .nv.info                  --------------------------
	.section	.nv.info,"",@"SHT_CUDA_INFO"
	.align	4


	//----- nvinfo : EIATTR_REGCOUNT
	.align		4
        /*0000*/ 	.byte	0x04, 0x2f
        /*0002*/ 	.short	(.L_1 - .L_0)
	.align		4
.L_0:
        /*0004*/ 	.word	index@(_Z6vecAddPdS_S_ii)
        /*0008*/ 	.word	0x0000000e


	//----- nvinfo : EIATTR_FRAME_SIZE
	.align		4
.L_1:
        /*000c*/ 	.byte	0x04, 0x11
        /*000e*/ 	.short	(.L_3 - .L_2)
	.align		4
.L_2:
        /*0010*/ 	.word	index@(_Z6vecAddPdS_S_ii)
        /*0014*/ 	.word	0x00000000


	//----- nvinfo : EIATTR_REGCOUNT
	.align		4
.L_3:
        /*0018*/ 	.byte	0x04, 0x2f
        /*001a*/ 	.short	(.L_5 - .L_4)
	.align		4
.L_4:
        /*001c*/ 	.word	index@(_Z9vecRowAddPdS_S_ii)
        /*0020*/ 	.word	0x00000020


	//----- nvinfo : EIATTR_FRAME_SIZE
	.align		4
.L_5:
        /*0024*/ 	.byte	0x04, 0x11
        /*0026*/ 	.short	(.L_7 - .L_6)
	.align		4
.L_6:
        /*0028*/ 	.word	index@(_Z9vecRowAddPdS_S_ii)
        /*002c*/ 	.word	0x00000000


	//----- nvinfo : EIATTR_REGCOUNT
	.align		4
.L_7:
        /*0030*/ 	.byte	0x04, 0x2f
        /*0032*/ 	.short	(.L_9 - .L_8)
	.align		4
.L_8:
        /*0034*/ 	.word	index@(_Z9vecColAddPdS_S_ii)
        /*0038*/ 	.word	0x00000028


	//----- nvinfo : EIATTR_FRAME_SIZE
	.align		4
.L_9:
        /*003c*/ 	.byte	0x04, 0x11
        /*003e*/ 	.short	(.L_11 - .L_10)
	.align		4
.L_10:
        /*0040*/ 	.word	index@(_Z9vecColAddPdS_S_ii)
        /*0044*/ 	.word	0x00000000


	//----- nvinfo : EIATTR_MIN_STACK_SIZE
	.align		4
.L_11:
        /*0048*/ 	.byte	0x04, 0x12
        /*004a*/ 	.short	(.L_13 - .L_12)
	.align		4
.L_12:
        /*004c*/ 	.word	index@(_Z9vecColAddPdS_S_ii)
        /*0050*/ 	.word	0x00000000


	//----- nvinfo : EIATTR_MIN_STACK_SIZE
	.align		4
.L_13:
        /*0054*/ 	.byte	0x04, 0x12
        /*0056*/ 	.short	(.L_15 - .L_14)
	.align		4
.L_14:
        /*0058*/ 	.word	index@(_Z9vecRowAddPdS_S_ii)
        /*005c*/ 	.word	0x00000000


	//----- nvinfo : EIATTR_MIN_STACK_SIZE
	.align		4
.L_15:
        /*0060*/ 	.byte	0x04, 0x12
        /*0062*/ 	.short	(.L_17 - .L_16)
	.align		4
.L_16:
        /*0064*/ 	.word	index@(_Z6vecAddPdS_S_ii)
        /*0068*/ 	.word	0x00000000
.L_17:


//--------------------- .nv.compat                --------------------------
	.section	.nv.compat,"",@"SHT_CUDA_COMPAT_INFO"
	.align	4
        /*0000*/ 	.byte	0x02, 0x09, 0x00, 0x00, 0x02, 0x02, 0x01, 0x00, 0x02, 0x05, 0x05, 0x00, 0x03, 0x07, 0x01, 0x01
        /*0010*/ 	.byte	0x02, 0x03, 0x00, 0x00, 0x02, 0x06, 0x01, 0x00, 0x04, 0x0b, 0x08, 0x00, 0x01, 0x00, 0x00, 0x00
        /*0020*/ 	.byte	0x00, 0x00, 0x00, 0x00


//--------------------- .nv.info._Z9vecColAddPdS_S_ii --------------------------
	.section	.nv.info._Z9vecColAddPdS_S_ii,"",@"SHT_CUDA_INFO"
	.sectionflags	@""
	.align	4


	//----- nvinfo : EIATTR_CUDA_API_VERSION
	.align		4
        /*0000*/ 	.byte	0x04, 0x37
        /*0002*/ 	.short	(.L_19 - .L_18)
.L_18:
        /*0004*/ 	.word	0x00000082


	//----- nvinfo : EIATTR_KPARAM_INFO
	.align		4
.L_19:
        /*0008*/ 	.byte	0x04, 0x17
        /*000a*/ 	.short	(.L_21 - .L_20)
.L_20:
        /*000c*/ 	.word	0x00000000
        /*0010*/ 	.short	0x0004
        /*0012*/ 	.short	0x001c
        /*0014*/ 	.byte	0x00, 0xf0, 0x11, 0x00


	//----- nvinfo : EIATTR_KPARAM_INFO
	.align		4
.L_21:
        /*0018*/ 	.byte	0x04, 0x17
        /*001a*/ 	.short	(.L_23 - .L_22)
.L_22:
        /*001c*/ 	.word	0x00000000
        /*0020*/ 	.short	0x0003
        /*0022*/ 	.short	0x0018
        /*0024*/ 	.byte	0x00, 0xf0, 0x11, 0x00


	//----- nvinfo : EIATTR_KPARAM_INFO
	.align		4
.L_23:
        /*0028*/ 	.byte	0x04, 0x17
        /*002a*/ 	.short	(.L_25 - .L_24)
.L_24:
        /*002c*/ 	.word	0x00000000
        /*0030*/ 	.short	0x0002
        /*0032*/ 	.short	0x0010
        /*0034*/ 	.byte	0x00, 0xf5, 0x21, 0x00


	//----- nvinfo : EIATTR_KPARAM_INFO
	.align		4
.L_25:
        /*0038*/ 	.byte	0x04, 0x17
        /*003a*/ 	.short	(.L_27 - .L_26)
.L_26:
        /*003c*/ 	.word	0x00000000
        /*0040*/ 	.short	0x0001
        /*0042*/ 	.short	0x0008
        /*0044*/ 	.byte	0x00, 0xf5, 0x21, 0x00


	//----- nvinfo : EIATTR_KPARAM_INFO
	.align		4
.L_27:
        /*0048*/ 	.byte	0x04, 0x17
        /*004a*/ 	.short	(.L_29 - .L_28)
.L_28:
        /*004c*/ 	.word	0x00000000
        /*0050*/ 	.short	0x0000
        /*0052*/ 	.short	0x0000
        /*0054*/ 	.byte	0x00, 0xf5, 0x21, 0x00


	//----- nvinfo : EIATTR_SPARSE_MMA_MASK
	.align		4
.L_29:
        /*0058*/ 	.byte	0x03, 0x50
        /*005a*/ 	.short	0x0000


	//----- nvinfo : EIATTR_MAXREG_COUNT
	.align		4
        /*005c*/ 	.byte	0x03, 0x1b
        /*005e*/ 	.short	0x00ff


	//----- nvinfo : EIATTR_MERCURY_ISA_VERSION
	.align		4
        /*0060*/ 	.byte	0x03, 0x5f
        /*0062*/ 	.short	0x0101


	//----- nvinfo : EIATTR_VRC_CTA_INIT_COUNT
	.align		4
        /*0064*/ 	.byte	0x02, 0x4a
	.zero		1
	.zero		1


	//----- nvinfo : EIATTR_EXIT_INSTR_OFFSETS
	.align		4
        /*0068*/ 	.byte	0x04, 0x1c
        /*006a*/ 	.short	(.L_31 - .L_30)


	//   ....[0]....
.L_30:
        /*006c*/ 	.word	0x00000090


	//   ....[1]....
        /*0070*/ 	.word	0x00000a80


	//   ....[2]....
        /*0074*/ 	.word	0x00000f10


	//   ....[3]....
        /*0078*/ 	.word	0x000011a0


	//   ....[4]....
        /*007c*/ 	.word	0x000012b0


	//----- nvinfo : EIATTR_CBANK_PARAM_SIZE
	.align		4
.L_31:
        /*0080*/ 	.byte	0x03, 0x19
        /*0082*/ 	.short	0x0020


	//----- nvinfo : EIATTR_PARAM_CBANK
	.align		4
        /*0084*/ 	.byte	0x04, 0x0a
        /*0086*/ 	.short	(.L_33 - .L_32)
	.align		4
.L_32:
        /*0088*/ 	.word	index@(.nv.constant0._Z9vecColAddPdS_S_ii)
        /*008c*/ 	.short	0x0380
        /*008e*/ 	.short	0x0020


	//----- nvinfo : EIATTR_SW_WAR
	.align		4
.L_33:
        /*0090*/ 	.byte	0x04, 0x36
        /*0092*/ 	.short	(.L_35 - .L_34)
.L_34:
        /*0094*/ 	.word	0x00000008
.L_35:


//--------------------- .nv.info._Z9vecRowAddPdS_S_ii --------------------------
	.section	.nv.info._Z9vecRowAddPdS_S_ii,"",@"SHT_CUDA_INFO"
	.sectionflags	@""
	.align	4


	//----- nvinfo : EIATTR_CUDA_API_VERSION
	.align		4
        /*0000*/ 	.byte	0x04, 0x37
        /*0002*/ 	.short	(.L_37 - .L_36)
.L_36:
        /*0004*/ 	.word	0x00000082


	//----- nvinfo : EIATTR_KPARAM_INFO
	.align		4
.L_37:
        /*0008*/ 	.byte	0x04, 0x17
        /*000a*/ 	.short	(.L_39 - .L_38)
.L_38:
        /*000c*/ 	.word	0x00000000
        /*0010*/ 	.short	0x0004
        /*0012*/ 	.short	0x001c
        /*0014*/ 	.byte	0x00, 0xf0, 0x11, 0x00


	//----- nvinfo : EIATTR_KPARAM_INFO
	.align		4
.L_39:
        /*0018*/ 	.byte	0x04, 0x17
        /*001a*/ 	.short	(.L_41 - .L_40)
.L_40:
        /*001c*/ 	.word	0x00000000
        /*0020*/ 	.short	0x0003
        /*0022*/ 	.short	0x0018
        /*0024*/ 	.byte	0x00, 0xf0, 0x11, 0x00


	//----- nvinfo : EIATTR_KPARAM_INFO
	.align		4
.L_41:
        /*0028*/ 	.byte	0x04, 0x17
        /*002a*/ 	.short	(.L_43 - .L_42)
.L_42:
        /*002c*/ 	.word	0x00000000
        /*0030*/ 	.short	0x0002
        /*0032*/ 	.short	0x0010
        /*0034*/ 	.byte	0x00, 0xf5, 0x21, 0x00


	//----- nvinfo : EIATTR_KPARAM_INFO
	.align		4
.L_43:
        /*0038*/ 	.byte	0x04, 0x17
        /*003a*/ 	.short	(.L_45 - .L_44)
.L_44:
        /*003c*/ 	.word	0x00000000
        /*0040*/ 	.short	0x0001
        /*0042*/ 	.short	0x0008
        /*0044*/ 	.byte	0x00, 0xf5, 0x21, 0x00


	//----- nvinfo : EIATTR_KPARAM_INFO
	.align		4
.L_45:
        /*0048*/ 	.byte	0x04, 0x17
        /*004a*/ 	.short	(.L_47 - .L_46)
.L_46:
        /*004c*/ 	.word	0x00000000
        /*0050*/ 	.short	0x0000
        /*0052*/ 	.short	0x0000
        /*0054*/ 	.byte	0x00, 0xf5, 0x21, 0x00


	//----- nvinfo : EIATTR_SPARSE_MMA_MASK
	.align		4
.L_47:
        /*0058*/ 	.byte	0x03, 0x50
        /*005a*/ 	.short	0x0000


	//----- nvinfo : EIATTR_MAXREG_COUNT
	.align		4
        /*005c*/ 	.byte	0x03, 0x1b
        /*005e*/ 	.short	0x00ff


	//----- nvinfo : EIATTR_MERCURY_ISA_VERSION
	.align		4
        /*0060*/ 	.byte	0x03, 0x5f
        /*0062*/ 	.short	0x0101


	//----- nvinfo : EIATTR_VRC_CTA_INIT_COUNT
	.align		4
        /*0064*/ 	.byte	0x02, 0x4a
	.zero		1
	.zero		1


	//----- nvinfo : EIATTR_EXIT_INSTR_OFFSETS
	.align		4
        /*0068*/ 	.byte	0x04, 0x1c
        /*006a*/ 	.short	(.L_49 - .L_48)


	//   ....[0]....
.L_48:
        /*006c*/ 	.word	0x00000080


	//   ....[1]....
        /*0070*/ 	.word	0x00000990


	//   ....[2]....
        /*0074*/ 	.word	0x00000e20


	//   ....[3]....
        /*0078*/ 	.word	0x000010b0


	//   ....[4]....
        /*007c*/ 	.word	0x000011c0


	//----- nvinfo : EIATTR_CBANK_PARAM_SIZE
	.align		4
.L_49:
        /*0080*/ 	.byte	0x03, 0x19
        /*0082*/ 	.short	0x0020


	//----- nvinfo : EIATTR_PARAM_CBANK
	.align		4
        /*0084*/ 	.byte	0x04, 0x0a
        /*0086*/ 	.short	(.L_51 - .L_50)
	.align		4
.L_50:
        /*0088*/ 	.word	index@(.nv.constant0._Z9vecRowAddPdS_S_ii)
        /*008c*/ 	.short	0x0380
        /*008e*/ 	.short	0x0020


	//----- nvinfo : EIATTR_SW_WAR
	.align		4
.L_51:
        /*0090*/ 	.byte	0x04, 0x36
        /*0092*/ 	.short	(.L_53 - .L_52)
.L_52:
        /*0094*/ 	.word	0x00000008
.L_53:


//--------------------- .nv.info._Z6vecAddPdS_S_ii --------------------------
	.section	.nv.info._Z6vecAddPdS_S_ii,"",@"SHT_CUDA_INFO"
	.sectionflags	@""
	.align	4


	//----- nvinfo : EIATTR_CUDA_API_VERSION
	.align		4
        /*0000*/ 	.byte	0x04, 0x37
        /*0002*/ 	.short	(.L_55 - .L_54)
.L_54:
        /*0004*/ 	.word	0x00000082


	//----- nvinfo : EIATTR_KPARAM_INFO
	.align		4
.L_55:
        /*0008*/ 	.byte	0x04, 0x17
        /*000a*/ 	.short	(.L_57 - .L_56)
.L_56:
        /*000c*/ 	.word	0x00000000
        /*0010*/ 	.short	0x0004
        /*0012*/ 	.short	0x001c
        /*0014*/ 	.byte	0x00, 0xf0, 0x11, 0x00


	//----- nvinfo : EIATTR_KPARAM_INFO
	.align		4
.L_57:
        /*0018*/ 	.byte	0x04, 0x17
        /*001a*/ 	.short	(.L_59 - .L_58)
.L_58:
        /*001c*/ 	.word	0x00000000
        /*0020*/ 	.short	0x0003
        /*0022*/ 	.short	0x0018
        /*0024*/ 	.byte	0x00, 0xf0, 0x11, 0x00


	//----- nvinfo : EIATTR_KPARAM_INFO
	.align		4
.L_59:
        /*0028*/ 	.byte	0x04, 0x17
        /*002a*/ 	.short	(.L_61 - .L_60)
.L_60:
        /*002c*/ 	.word	0x00000000
        /*0030*/ 	.short	0x0002
        /*0032*/ 	.short	0x0010
        /*0034*/ 	.byte	0x00, 0xf5, 0x21, 0x00


	//----- nvinfo : EIATTR_KPARAM_INFO
	.align		4
.L_61:
        /*0038*/ 	.byte	0x04, 0x17
        /*003a*/ 	.short	(.L_63 - .L_62)
.L_62:
        /*003c*/ 	.word	0x00000000
        /*0040*/ 	.short	0x0001
        /*0042*/ 	.short	0x0008
        /*0044*/ 	.byte	0x00, 0xf5, 0x21, 0x00


	//----- nvinfo : EIATTR_KPARAM_INFO
	.align		4
.L_63:
        /*0048*/ 	.byte	0x04, 0x17
        /*004a*/ 	.short	(.L_65 - .L_64)
.L_64:
        /*004c*/ 	.word	0x00000000
        /*0050*/ 	.short	0x0000
        /*0052*/ 	.short	0x0000
        /*0054*/ 	.byte	0x00, 0xf5, 0x21, 0x00


	//----- nvinfo : EIATTR_SPARSE_MMA_MASK
	.align		4
.L_65:
        /*0058*/ 	.byte	0x03, 0x50
        /*005a*/ 	.short	0x0000


	//----- nvinfo : EIATTR_MAXREG_COUNT
	.align		4
        /*005c*/ 	.byte	0x03, 0x1b
        /*005e*/ 	.short	0x00ff


	//----- nvinfo : EIATTR_MERCURY_ISA_VERSION
	.align		4
        /*0060*/ 	.byte	0x03, 0x5f
        /*0062*/ 	.short	0x0101


	//----- nvinfo : EIATTR_VRC_CTA_INIT_COUNT
	.align		4
        /*0064*/ 	.byte	0x02, 0x4a
	.zero		1
	.zero		1


	//----- nvinfo : EIATTR_EXIT_INSTR_OFFSETS
	.align		4
        /*0068*/ 	.byte	0x04, 0x1c
        /*006a*/ 	.short	(.L_67 - .L_66)


	//   ....[0]....
.L_66:
        /*006c*/ 	.word	0x00000080


	//   ....[1]....
        /*0070*/ 	.word	0x00000140


	//----- nvinfo : EIATTR_CBANK_PARAM_SIZE
	.align		4
.L_67:
        /*0074*/ 	.byte	0x03, 0x19
        /*0076*/ 	.short	0x0020


	//----- nvinfo : EIATTR_PARAM_CBANK
	.align		4
        /*0078*/ 	.byte	0x04, 0x0a
        /*007a*/ 	.short	(.L_69 - .L_68)
	.align		4
.L_68:
        /*007c*/ 	.word	index@(.nv.constant0._Z6vecAddPdS_S_ii)
        /*0080*/ 	.short	0x0380
        /*0082*/ 	.short	0x0020


	//----- nvinfo : EIATTR_SW_WAR
	.align		4
.L_69:
        /*0084*/ 	.byte	0x04, 0x36
        /*0086*/ 	.short	(.L_71 - .L_70)
.L_70:
        /*0088*/ 	.word	0x00000008
.L_71:


//--------------------- .nv.callgraph             --------------------------
	.section	.nv.callgraph,"",@"SHT_CUDA_CALLGRAPH"
	.align	4
	.sectionentsize	8
	.align		4
        /*0000*/ 	.word	0x00000000
	.align		4
        /*0004*/ 	.word	0xffffffff
	.align		4
        /*0008*/ 	.word	0x00000000
	.align		4
        /*000c*/ 	.word	0xfffffffe
	.align		4
        /*0010*/ 	.word	0x00000000
	.align		4
        /*0014*/ 	.word	0xfffffffd
	.align		4
        /*0018*/ 	.word	0x00000000
	.align		4
        /*001c*/ 	.word	0xfffffffc


//--------------------- .text._Z9vecColAddPdS_S_ii --------------------------
	.section	.text._Z9vecColAddPdS_S_ii,"ax",@progbits
	.align	128
        .global         _Z9vecColAddPdS_S_ii
        .type           _Z9vecColAddPdS_S_ii,@function
        .size           _Z9vecColAddPdS_S_ii,(.L_x_13 - _Z9vecColAddPdS_S_ii)
        .other          _Z9vecColAddPdS_S_ii,@"STO_CUDA_ENTRY STV_DEFAULT"
_Z9vecColAddPdS_S_ii:
.text._Z9vecColAddPdS_S_ii:
[----:B------:R-:W-:Y:S01]  /*0000*/  LDC R1, c[0x0][0x37c] ;  /* 0x0000df00ff017b82 */ /* 0x000fe20000000800 */
[----:B------:R-:W0:Y:S07]  /*0010*/  S2R R5, SR_TID.X ;  /* 0x0000000000057919 */ /* 0x000e2e0000002100 */
[----:B------:R-:W1:Y:S01]  /*0020*/  S2UR UR4, SR_CTAID.X ;  /* 0x00000000000479c3 */ /* 0x000e620000002500 */
[----:B------:R-:W1:Y:S07]  /*0030*/  LDCU UR5, c[0x0][0x360] ;  /* 0x00006c00ff0577ac */ /* 0x000e6e0008000800 */
[----:B------:R-:W2:Y:S01]  /*0040*/  LDC.64 R24, c[0x0][0x398] ;  /* 0x0000e600ff187b82 */ /* 0x000ea20000000a00 */
[----:B-1----:R-:W-:-:S06]  /*0050*/  UIMAD UR4, UR4, UR5, URZ ;  /* 0x00000005040472a4 */ /* 0x002fcc000f8e02ff */
[----:B0-----:R-:W-:Y:S02]  /*0060*/  IADD3 R3, PT, PT, R5, UR4, RZ ;  /* 0x0000000405037c10 */ /* 0x001fe4000fffe0ff */
[----:B--2---:R-:W-:-:S04]  /*0070*/  ISETP.NE.AND P0, PT, R25, RZ, PT ;  /* 0x000000ff1900720c */ /* 0x004fc80003f05270 */
[----:B------:R-:W-:-:S13]  /*0080*/  ISETP.GE.OR P0, PT, R3, R24, !P0 ;  /* 0x000000180300720c */ /* 0x000fda0004706670 */
[----:B------:R-:W-:Y:S05]  /*0090*/  @P0 EXIT ;  /* 0x000000000000094d */ /* 0x000fea0003800000 */
[----:B------:R-:W-:Y:S01]  /*00a0*/  IADD3 R0, PT, PT, R25, -0x1, RZ ;  /* 0xffffffff19007810 */ /* 0x000fe20007ffe0ff */
[----:B------:R-:W0:Y:S03]  /*00b0*/  LDCU.64 UR6, c[0x0][0x358] ;  /* 0x00006b00ff0677ac */ /* 0x000e260008000a00 */
[----:B------:R-:W-:Y:S01]  /*00c0*/  ISETP.GE.U32.AND P0, PT, R0, 0xf, PT ;  /* 0x0000000f0000780c */ /* 0x000fe20003f06070 */
[----:B------:R-:W-:-:S12]  /*00d0*/  HFMA2 R0, -RZ, RZ, 0, 0 ;  /* 0x00000000ff007431 */ /* 0x000fd800000001ff */
[----:B------:R-:W-:Y:S05]  /*00e0*/  @!P0 BRA `(.L_x_0) ;  /* 0x0000000800608947 */ /* 0x000fea0003800000 */
[----:B------:R-:W-:Y:S01]  /*00f0*/  LOP3.LUT R0, R25, 0xfffffff0, RZ, 0xc0, !PT ;  /* 0xfffffff019007812 */ /* 0x000fe200078ec0ff */
[C---:B------:R-:W-:Y:S01]  /*0100*/  IMAD R7, R24.reuse, 0x3, R3 ;  /* 0x0000000318077824 */ /* 0x040fe200078e0203 */
[C---:B------:R-:W-:Y:S01]  /*0110*/  IADD3 R12, PT, PT, R24.reuse, UR4, R5 ;  /* 0x00000004180c7c10 */ /* 0x040fe2000fffe005 */
[C-C-:B------:R-:W-:Y:S01]  /*0120*/  IMAD R11, R24.reuse, 0x5, R3.reuse ;  /* 0x00000005180b7824 */ /* 0x140fe200078e0203 */
[CC--:B------:R-:W-:Y:S01]  /*0130*/  LEA R5, R24.reuse, R3.reuse, 0x1 ;  /* 0x0000000318057211 */ /* 0x0c0fe200078e08ff */
[C-C-:B------:R-:W-:Y:S01]  /*0140*/  IMAD R13, R24.reuse, 0x6, R3.reuse ;  /* 0x00000006180d7824 */ /* 0x140fe200078e0203 */
[CC--:B------:R-:W-:Y:S01]  /*0150*/  LEA R9, R24.reuse, R3.reuse, 0x2 ;  /* 0x0000000318097211 */ /* 0x0c0fe200078e10ff */
[C-C-:B------:R-:W-:Y:S01]  /*0160*/  IMAD R15, R24.reuse, 0x7, R3.reuse ;  /* 0x00000007180f7824 */ /* 0x140fe200078e0203 */
[CC--:B------:R-:W-:Y:S01]  /*0170*/  LEA R17, R24.reuse, R3.reuse, 0x3 ;  /* 0x0000000318117211 */ /* 0x0c0fe200078e18ff */
[C-C-:B------:R-:W-:Y:S01]  /*0180*/  IMAD R19, R24.reuse, 0x9, R3.reuse ;  /* 0x0000000918137824 */ /* 0x140fe200078e0203 */
[----:B------:R-:W-:Y:S01]  /*0190*/  MOV R8, R3 ;  /* 0x0000000300087202 */ /* 0x000fe20000000f00 */
[--C-:B------:R-:W-:Y:S01]  /*01a0*/  IMAD R21, R24, 0xa, R3.reuse ;  /* 0x0000000a18157824 */ /* 0x100fe200078e0203 */
[----:B------:R-:W-:Y:S01]  /*01b0*/  IADD3 R10, PT, PT, -R0, RZ, RZ ;  /* 0x000000ff000a7210 */ /* 0x000fe20007ffe1ff */
[----:B------:R-:W-:-:S02]  /*01c0*/  IMAD R23, R24, 0xb, R3 ;  /* 0x0000000b18177824 */ /* 0x000fc400078e0203 */
[C-C-:B------:R-:W-:Y:S02]  /*01d0*/  IMAD R37, R24.reuse, 0xc, R3.reuse ;  /* 0x0000000c18257824 */ /* 0x140fe400078e0203 */
[C-C-:B------:R-:W-:Y:S02]  /*01e0*/  IMAD R2, R24.reuse, 0xd, R3.reuse ;  /* 0x0000000d18027824 */ /* 0x140fe400078e0203 */
[C-C-:B------:R-:W-:Y:S02]  /*01f0*/  IMAD R4, R24.reuse, 0xe, R3.reuse ;  /* 0x0000000e18047824 */ /* 0x140fe400078e0203 */
[----:B------:R-:W-:-:S07]  /*0200*/  IMAD R6, R24, 0xf, R3 ;  /* 0x0000000f18067824 */ /* 0x000fce00078e0203 */
.L_x_1:
[----:B-1----:R-:W1:Y:S08]  /*0210*/  LDC.64 R34, c[0x0][0x380] ;  /* 0x0000e000ff227b82 */ /* 0x002e700000000a00 */
[----:B------:R-:W2:Y:S01]  /*0220*/  LDC.64 R26, c[0x0][0x388] ;  /* 0x0000e200ff1a7b82 */ /* 0x000ea20000000a00 */
[----:B-1----:R-:W-:-:S06]  /*0230*/  IMAD.WIDE.U32 R30, R8, 0x8, R34 ;  /* 0x00000008081e7825 */ /* 0x002fcc00078e0022 */
[----:B0-----:R-:W3:Y:S01]  /*0240*/  LDG.E.64 R30, desc[UR6][R30.64] ;  /* 0x000000061e1e7981 */ /* 0x001ee2000c1e1b00 */
[----:B--2---:R-:W-:-:S05]  /*0250*/  IMAD.WIDE.U32 R28, R8, 0x8, R26 ;  /* 0x00000008081c7825 */ /* 0x004fca00078e001a */
[----:B------:R0:W3:Y:S02]  /*0260*/  LDG.E.64 R32, desc[UR6][R28.64] ;  /* 0x000000061c207981 */ /* 0x0000e4000c1e1b00 */
[----:B0-----:R-:W0:Y:S01]  /*0270*/  LDC.64 R28, c[0x0][0x390] ;  /* 0x0000e400ff1c7b82 */ /* 0x001e220000000a00 */
[----:B---3--:R-:W-:Y:S01]  /*0280*/  DADD R32, R30, R32 ;  /* 0x000000001e207229 */ /* 0x008fe20000000020 */
[----:B0-----:R-:W-:-:S06]  /*0290*/  IMAD.WIDE.U32 R30, R8, 0x8, R28 ;  /* 0x00000008081e7825 */ /* 0x001fcc00078e001c */
[----:B------:R0:W-:Y:S02]  /*02a0*/  STG.E.64 desc[UR6][R30.64], R32 ;  /* 0x000000201e007986 */ /* 0x0001e4000c101b06 */
[----:B0-----:R-:W-:-:S04]  /*02b0*/  IMAD.WIDE.U32 R30, R12, 0x8, R34 ;  /* 0x000000080c1e7825 */ /* 0x001fc800078e0022 */
[C---:B------:R-:W-:Y:S02]  /*02c0*/  IMAD.WIDE.U32 R32, R12.reuse, 0x8, R26 ;  /* 0x000000080c207825 */ /* 0x040fe400078e001a */
[----:B------:R-:W2:Y:S04]  /*02d0*/  LDG.E.64 R30, desc[UR6][R30.64] ;  /* 0x000000061e1e7981 */ /* 0x000ea8000c1e1b00 */
[----:B------:R-:W2:Y:S02]  /*02e0*/  LDG.E.64 R32, desc[UR6][R32.64] ;  /* 0x0000000620207981 */ /* 0x000ea4000c1e1b00 */
[----:B--2---:R-:W-:Y:S01]  /*02f0*/  DADD R32, R30, R32 ;  /* 0x000000001e207229 */ /* 0x004fe20000000020 */
[----:B------:R-:W-:-:S06]  /*0300*/  IMAD.WIDE.U32 R30, R12, 0x8, R28 ;  /* 0x000000080c1e7825 */ /* 0x000fcc00078e001c */
        /* <DEDUP_REMOVED lines=86> */
[----:B------:R-:W-:Y:S02]  /*0870*/  IMAD.WIDE.U32 R30, R4, 0x8, R26 ;  /* 0x00000008041e7825 */ /* 0x000fe400078e001a */
[----:B------:R-:W2:Y:S04]  /*0880*/  LDG.E.64 R32, desc[UR6][R32.64] ;  /* 0x0000000620207981 */ /* 0x000ea8000c1e1b00 */
[----:B------:R-:W2:Y:S01]  /*0890*/  LDG.E.64 R30, desc[UR6][R30.64] ;  /* 0x000000061e1e7981 */ /* 0x000ea2000c1e1b00 */
[----:B------:R-:W-:-:S04]  /*08a0*/  IMAD.WIDE.U32 R34, R6, 0x8, R34 ;  /* 0x0000000806227825 */ /* 0x000fc800078e0022 */
[----:B------:R-:W-:Y:S01]  /*08b0*/  IMAD.WIDE.U32 R26, R6, 0x8, R26 ;  /* 0x00000008061a7825 */ /* 0x000fe200078e001a */
[----:B--2---:R-:W-:-:S03]  /*08c0*/  DADD R30, R32, R30 ;  /* 0x00000000201e7229 */ /* 0x004fc6000000001e */
[----:B------:R-:W-:-:S05]  /*08d0*/  IMAD.WIDE.U32 R32, R4, 0x8, R28 ;  /* 0x0000000804207825 */ /* 0x000fca00078e001c */
[----:B------:R1:W-:Y:S04]  /*08e0*/  STG.E.64 desc[UR6][R32.64], R30 ;  /* 0x0000001e20007986 */ /* 0x0003e8000c101b06 */
[----:B------:R-:W2:Y:S04]  /*08f0*/  LDG.E.64 R34, desc[UR6][R34.64] ;  /* 0x0000000622227981 */ /* 0x000ea8000c1e1b00 */
[----:B------:R-:W2:Y:S01]  /*0900*/  LDG.E.64 R26, desc[UR6][R26.64] ;  /* 0x000000061a1a7981 */ /* 0x000ea2000c1e1b00 */
[----:B------:R-:W-:-:S04]  /*0910*/  IADD3 R10, PT, PT, R10, 0x10, RZ ;  /* 0x000000100a0a7810 */ /* 0x000fc80007ffe0ff */
[----:B------:R-:W-:Y:S01]  /*0920*/  ISETP.NE.AND P0, PT, R10, RZ, PT ;  /* 0x000000ff0a00720c */ /* 0x000fe20003f05270 */
[----:B------:R-:W-:Y:S01]  /*0930*/  IMAD.WIDE.U32 R28, R6, 0x8, R28 ;  /* 0x00000008061c7825 */ /* 0x000fe200078e001c */
[C---:B------:R-:W-:Y:S02]  /*0940*/  LEA R12, R24.reuse, R12, 0x4 ;  /* 0x0000000c180c7211 */ /* 0x040fe400078e20ff */
[C---:B------:R-:W-:Y:S02]  /*0950*/  LEA R5, R24.reuse, R5, 0x4 ;  /* 0x0000000518057211 */ /* 0x040fe400078e20ff */
[C---:B------:R-:W-:Y:S02]  /*0960*/  LEA R7, R24.reuse, R7, 0x4 ;  /* 0x0000000718077211 */ /* 0x040fe400078e20ff */
[C---:B------:R-:W-:Y:S02]  /*0970*/  LEA R9, R24.reuse, R9, 0x4 ;  /* 0x0000000918097211 */ /* 0x040fe400078e20ff */
[----:B------:R-:W-:-:S02]  /*0980*/  LEA R11, R24, R11, 0x4 ;  /* 0x0000000b180b7211 */ /* 0x000fc400078e20ff */
[C---:B------:R-:W-:Y:S02]  /*0990*/  LEA R13, R24.reuse, R13, 0x4 ;  /* 0x0000000d180d7211 */ /* 0x040fe400078e20ff */
        /* <DEDUP_REMOVED lines=9> */
[----:B------:R-:W-:Y:S01]  /*0a30*/  LEA R8, R24, R8, 0x4 ;  /* 0x0000000818087211 */ /* 0x000fe200078e20ff */
[----:B--2---:R-:W-:-:S07]  /*0a40*/  DADD R26, R34, R26 ;  /* 0x00000000221a7229 */ /* 0x004fce000000001a */
[----:B------:R1:W-:Y:S01]  /*0a50*/  STG.E.64 desc[UR6][R28.64], R26 ;  /* 0x0000001a1c007986 */ /* 0x0003e2000c101b06 */
[----:B------:R-:W-:Y:S05]  /*0a60*/  @P0 BRA `(.L_x_1) ;  /* 0xfffffff400e80947 */ /* 0x000fea000383ffff */
.L_x_0:
[----:B------:R-:W-:-:S13]  /*0a70*/  LOP3.LUT P0, R4, R25, 0xf, RZ, 0xc0, !PT ;  /* 0x0000000f19047812 */ /* 0x000fda000780c0ff */
[----:B0-----:R-:W-:Y:S05]  /*0a80*/  @!P0 EXIT ;  /* 0x000000000000894d */ /* 0x001fea0003800000 */
[----:B------:R-:W-:Y:S02]  /*0a90*/  ISETP.GE.U32.AND P0, PT, R4, 0x8, PT ;  /* 0x000000080400780c */ /* 0x000fe40003f06070 */
[----:B------:R-:W-:-:S04]  /*0aa0*/  LOP3.LUT R2, R25, 0x7, RZ, 0xc0, !PT ;  /* 0x0000000719027812 */ /* 0x000fc800078ec0ff */
[----:B------:R-:W-:-:S07]  /*0ab0*/  ISETP.NE.AND P1, PT, R2, RZ, PT ;  /* 0x000000ff0200720c */ /* 0x000fce0003f25270 */
[----:B------:R-:W-:Y:S06]  /*0ac0*/  @!P0 BRA `(.L_x_2) ;  /* 0x0000000400108947 */ /* 0x000fec0003800000 */
[----:B------:R-:W0:Y:S01]  /*0ad0*/  LDC.64 R4, c[0x0][0x380] ;  /* 0x0000e000ff047b82 */ /* 0x000e220000000a00 */
[----:B------:R-:W-:-:S07]  /*0ae0*/  IMAD R17, R0, R24, R3 ;  /* 0x0000001800117224 */ /* 0x000fce00078e0203 */
[----:B------:R-:W2:Y:S08]  /*0af0*/  LDC.64 R6, c[0x0][0x388] ;  /* 0x0000e200ff067b82 */ /* 0x000eb00000000a00 */
[----:B------:R-:W3:Y:S01]  /*0b00*/  LDC.64 R8, c[0x0][0x390] ;  /* 0x0000e400ff087b82 */ /* 0x000ee20000000a00 */
[----:B0-----:R-:W-:-:S06]  /*0b10*/  IMAD.WIDE.U32 R10, R17, 0x8, R4 ;  /* 0x00000008110a7825 */ /* 0x001fcc00078e0004 */
[----:B------:R-:W4:Y:S01]  /*0b20*/  LDG.E.64 R10, desc[UR6][R10.64] ;  /* 0x000000060a0a7981 */ /* 0x000f22000c1e1b00 */
[----:B--2---:R-:W-:-:S06]  /*0b30*/  IMAD.WIDE.U32 R12, R17, 0x8, R6 ;  /* 0x00000008110c7825 */ /* 0x004fcc00078e0006 */
[----:B------:R-:W4:Y:S01]  /*0b40*/  LDG.E.64 R12, desc[UR6][R12.64] ;  /* 0x000000060c0c7981 */ /* 0x000f22000c1e1b00 */
[C---:B------:R-:W-:Y:S01]  /*0b50*/  IADD3 R23, PT, PT, R17.reuse, R24, RZ ;  /* 0x0000001811177210 */ /* 0x040fe20007ffe0ff */
[----:B---3--:R-:W-:-:S04]  /*0b60*/  IMAD.WIDE.U32 R16, R17, 0x8, R8 ;  /* 0x0000000811107825 */ /* 0x008fc800078e0008 */
[----:B------:R-:W-:-:S04]  /*0b70*/  IMAD.WIDE.U32 R18, R23, 0x8, R4 ;  /* 0x0000000817127825 */ /* 0x000fc800078e0004 */
[----:B------:R-:W-:Y:S01]  /*0b80*/  IMAD.WIDE.U32 R20, R23, 0x8, R6 ;  /* 0x0000000817147825 */ /* 0x000fe200078e0006 */
[----:B----4-:R-:W-:-:S07]  /*0b90*/  DADD R14, R10, R12 ;  /* 0x000000000a0e7229 */ /* 0x010fce000000000c */
[----:B------:R0:W-:Y:S04]  /*0ba0*/  STG.E.64 desc[UR6][R16.64], R14 ;  /* 0x0000000e10007986 */ /* 0x0001e8000c101b06 */
[----:B------:R-:W2:Y:S04]  /*0bb0*/  LDG.E.64 R18, desc[UR6][R18.64] ;  /* 0x0000000612127981 */ /* 0x000ea8000c1e1b00 */
[----:B------:R-:W2:Y:S01]  /*0bc0*/  LDG.E.64 R20, desc[UR6][R20.64] ;  /* 0x0000000614147981 */ /* 0x000ea2000c1e1b00 */
[C---:B-1----:R-:W-:Y:S01]  /*0bd0*/  IADD3 R29, PT, PT, R23.reuse, R24, RZ ;  /* 0x00000018171d7210 */ /* 0x042fe20007ffe0ff */
[----:B------:R-:W-:-:S04]  /*0be0*/  IMAD.WIDE.U32 R12, R23, 0x8, R8 ;  /* 0x00000008170c7825 */ /* 0x000fc800078e0008 */
[----:B------:R-:W-:-:S04]  /*0bf0*/  IMAD.WIDE.U32 R22, R29, 0x8, R4 ;  /* 0x000000081d167825 */ /* 0x000fc800078e0004 */
[----:B------:R-:W-:Y:S01]  /*0c00*/  IMAD.WIDE.U32 R26, R29, 0x8, R6 ;  /* 0x000000081d1a7825 */ /* 0x000fe200078e0006 */
[----:B--2---:R-:W-:-:S07]  /*0c10*/  DADD R10, R18, R20 ;  /* 0x00000000120a7229 */ /* 0x004fce0000000014 */
[----:B------:R1:W-:Y:S04]  /*0c20*/  STG.E.64 desc[UR6][R12.64], R10 ;  /* 0x0000000a0c007986 */ /* 0x0003e8000c101b06 */
[----:B------:R-:W2:Y:S04]  /*0c30*/  LDG.E.64 R22, desc[UR6][R22.64] ;  /* 0x0000000616167981 */ /* 0x000ea8000c1e1b00 */
[----:B------:R-:W2:Y:S01]  /*0c40*/  LDG.E.64 R26, desc[UR6][R26.64] ;  /* 0x000000061a1a7981 */ /* 0x000ea2000c1e1b00 */
[C---:B------:R-:W-:Y:S01]  /*0c50*/  IADD3 R31, PT, PT, R29.reuse, R24, RZ ;  /* 0x000000181d1f7210 */ /* 0x040fe20007ffe0ff */
[----:B0-----:R-:W-:-:S04]  /*0c60*/  IMAD.WIDE.U32 R16, R29, 0x8, R8 ;  /* 0x000000081d107825 */ /* 0x001fc800078e0008 */
[----:B------:R-:W-:-:S04]  /*0c70*/  IMAD.WIDE.U32 R18, R31, 0x8, R4 ;  /* 0x000000081f127825 */ /* 0x000fc800078e0004 */
[----:B------:R-:W-:Y:S01]  /*0c80*/  IMAD.WIDE.U32 R20, R31, 0x8, R6 ;  /* 0x000000081f147825 */ /* 0x000fe200078e0006 */
[----:B--2---:R-:W-:-:S07]  /*0c90*/  DADD R14, R22, R26 ;  /* 0x00000000160e7229 */ /* 0x004fce000000001a */
[----:B------:R0:W-:Y:S04]  /*0ca0*/  STG.E.64 desc[UR6][R16.64], R14 ;  /* 0x0000000e10007986 */ /* 0x0001e8000c101b06 */
[----:B------:R-:W2:Y:S04]  /*0cb0*/  LDG.E.64 R18, desc[UR6][R18.64] ;  /* 0x0000000612127981 */ /* 0x000ea8000c1e1b00 */
[----:B------:R-:W2:Y:S01]  /*0cc0*/  LDG.E.64 R20, desc[UR6][R20.64] ;  /* 0x0000000614147981 */ /* 0x000ea2000c1e1b00 */
[C---:B------:R-:W-:Y:S01]  /*0cd0*/  IADD3 R29, PT, PT, R31.reuse, R24, RZ ;  /* 0x000000181f1d7210 */ /* 0x040fe20007ffe0ff */
[----:B-1----:R-:W-:-:S04]  /*0ce0*/  IMAD.WIDE.U32 R12, R31, 0x8, R8 ;  /* 0x000000081f0c7825 */ /* 0x002fc800078e0008 */
        /* <DEDUP_REMOVED lines=28> */
[----:B------:R-:W1:Y:S04]  /*0eb0*/  LDG.E.64 R4, desc[UR6][R4.64] ;  /* 0x0000000604047981 */ /* 0x000e68000c1e1b00 */
[----:B------:R-:W1:Y:S01]  /*0ec0*/  LDG.E.64 R6, desc[UR6][R6.64] ;  /* 0x0000000606067981 */ /* 0x000e62000c1e1b00 */
[----:B------:R-:W-:Y:S01]  /*0ed0*/  IMAD.WIDE.U32 R8, R31, 0x8, R8 ;  /* 0x000000081f087825 */ /* 0x000fe200078e0008 */
[----:B------:R-:W-:Y:S01]  /*0ee0*/  IADD3 R0, PT, PT, R0, 0x8, RZ ;  /* 0x0000000800007810 */ /* 0x000fe20007ffe0ff */
[----:B-1----:R-:W-:-:S07]  /*0ef0*/  DADD R10, R4, R6 ;  /* 0x00000000040a7229 */ /* 0x002fce0000000006 */
[----:B------:R0:W-:Y:S04]  /*0f00*/  STG.E.64 desc[UR6][R8.64], R10 ;  /* 0x0000000a08007986 */ /* 0x0001e8000c101b06 */
.L_x_2:
[----:B------:R-:W-:Y:S05]  /*0f10*/  @!P1 EXIT ;  /* 0x000000000000994d */ /* 0x000fea0003800000 */
[----:B------:R-:W-:Y:S02]  /*0f20*/  ISETP.GE.U32.AND P0, PT, R2, 0x4, PT ;  /* 0x000000040200780c */ /* 0x000fe40003f06070 */
[----:B------:R-:W-:-:S04]  /*0f30*/  LOP3.LUT R25, R25, 0x3, RZ, 0xc0, !PT ;  /* 0x0000000319197812 */ /* 0x000fc800078ec0ff */
[----:B------:R-:W-:-:S07]  /*0f40*/  ISETP.NE.AND P1, PT, R25, RZ, PT ;  /* 0x000000ff1900720c */ /* 0x000fce0003f25270 */
[----:B------:R-:W-:Y:S06]  /*0f50*/  @!P0 BRA `(.L_x_3) ;  /* 0x0000000000908947 */ /* 0x000fec0003800000 */
[----:B------:R-:W2:Y:S01]  /*0f60*/  LDC.64 R6, c[0x0][0x380] ;  /* 0x0000e000ff067b82 */ /* 0x000ea20000000a00 */
[----:B------:R-:W-:-:S07]  /*0f70*/  IMAD R21, R0, R24, R3 ;  /* 0x0000001800157224 */ /* 0x000fce00078e0203 */
[----:B0-----:R-:W0:Y:S08]  /*0f80*/  LDC.64 R8, c[0x0][0x388] ;  /* 0x0000e200ff087b82 */ /* 0x001e300000000a00 */
[----:B------:R-:W3:Y:S01]  /*0f90*/  LDC.64 R4, c[0x0][0x390] ;  /* 0x0000e400ff047b82 */ /* 0x000ee20000000a00 */
[----:B--2---:R-:W-:-:S05]  /*0fa0*/  IMAD.WIDE.U32 R16, R21, 0x8, R6 ;  /* 0x0000000815107825 */ /* 0x004fca00078e0006 */
[----:B------:R-:W2:Y:S01]  /*0fb0*/  LDG.E.64 R10, desc[UR6][R16.64] ;  /* 0x00000006100a7981 */ /* 0x000ea2000c1e1b00 */
[----:B0-----:R-:W-:-:S05]  /*0fc0*/  IMAD.WIDE.U32 R18, R21, 0x8, R8 ;  /* 0x0000000815127825 */ /* 0x001fca00078e0008 */
[----:B------:R-:W2:Y:S01]  /*0fd0*/  LDG.E.64 R12, desc[UR6][R18.64] ;  /* 0x00000006120c7981 */ /* 0x000ea2000c1e1b00 */
[C---:B-1----:R-:W-:Y:S01]  /*0fe0*/  IADD3 R29, PT, PT, R21.reuse, R24, RZ ;  /* 0x00000018151d7210 */ /* 0x042fe20007ffe0ff */
[----:B---3--:R-:W-:-:S04]  /*0ff0*/  IMAD.WIDE.U32 R20, R21, 0x8, R4 ;  /* 0x0000000815147825 */ /* 0x008fc800078e0004 */
[----:B------:R-:W-:-:S04]  /*1000*/  IMAD.WIDE.U32 R22, R29, 0x8, R6 ;  /* 0x000000081d167825 */ /* 0x000fc800078e0006 */
[----:B------:R-:W-:Y:S01]  /*1010*/  IMAD.WIDE.U32 R26, R29, 0x8, R8 ;  /* 0x000000081d1a7825 */ /* 0x000fe200078e0008 */
[----:B--2---:R-:W-:-:S07]  /*1020*/  DADD R10, R10, R12 ;  /* 0x000000000a0a7229 */ /* 0x004fce000000000c */
[----:B------:R0:W-:Y:S04]  /*1030*/  STG.E.64 desc[UR6][R20.64], R10 ;  /* 0x0000000a14007986 */ /* 0x0001e8000c101b06 */
[----:B------:R-:W2:Y:S04]  /*1040*/  LDG.E.64 R12, desc[UR6][R22.64] ;  /* 0x00000006160c7981 */ /* 0x000ea8000c1e1b00 */
[----:B------:R-:W2:Y:S01]  /*1050*/  LDG.E.64 R14, desc[UR6][R26.64] ;  /* 0x000000061a0e7981 */ /* 0x000ea2000c1e1b00 */
[C---:B------:R-:W-:Y:S01]  /*1060*/  IADD3 R31, PT, PT, R29.reuse, R24, RZ ;  /* 0x000000181d1f7210 */ /* 0x040fe20007ffe0ff */
[----:B------:R-:W-:-:S04]  /*1070*/  IMAD.WIDE.U32 R18, R29, 0x8, R4 ;  /* 0x000000081d127825 */ /* 0x000fc800078e0004 */
[----:B------:R-:W-:-:S04]  /*1080*/  IMAD.WIDE.U32 R16, R31, 0x8, R8 ;  /* 0x000000081f107825 */ /* 0x000fc800078e0008 */
[----:B------:R-:W-:Y:S01]  /*1090*/  IMAD.WIDE.U32 R28, R31, 0x8, R6 ;  /* 0x000000081f1c7825 */ /* 0x000fe200078e0006 */
[----:B--2---:R-:W-:-:S07]  /*10a0*/  DADD R12, R12, R14 ;  /* 0x000000000c0c7229 */ /* 0x004fce000000000e */
[----:B------:R2:W-:Y:S04]  /*10b0*/  STG.E.64 desc[UR6][R18.64], R12 ;  /* 0x0000000c12007986 */ /* 0x0005e8000c101b06 */
[----:B------:R-:W3:Y:S04]  /*10c0*/  LDG.E.64 R14, desc[UR6][R28.64] ;  /* 0x000000061c0e7981 */ /* 0x000ee8000c1e1b00 */
[----:B------:R-:W3:Y:S01]  /*10d0*/  LDG.E.64 R16, desc[UR6][R16.64] ;  /* 0x0000000610107981 */ /* 0x000ee2000c1e1b00 */
[C---:B------:R-:W-:Y:S01]  /*10e0*/  IADD3 R33, PT, PT, R31.reuse, R24, RZ ;  /* 0x000000181f217210 */ /* 0x040fe20007ffe0ff */
[----:B0-----:R-:W-:-:S04]  /*10f0*/  IMAD.WIDE.U32 R10, R31, 0x8, R4 ;  /* 0x000000081f0a7825 */ /* 0x001fc800078e0004 */
[----:B------:R-:W-:-:S04]  /*1100*/  IMAD.WIDE.U32 R8, R33, 0x8, R8 ;  /* 0x0000000821087825 */ /* 0x000fc800078e0008 */
[----:B------:R-:W-:Y:S01]  /*1110*/  IMAD.WIDE.U32 R20, R33, 0x8, R6 ;  /* 0x0000000821147825 */ /* 0x000fe200078e0006 */
[----:B---3--:R-:W-:-:S07]  /*1120*/  DADD R14, R14, R16 ;  /* 0x000000000e0e7229 */ /* 0x008fce0000000010 */
[----:B------:R2:W-:Y:S04]  /*1130*/  STG.E.64 desc[UR6][R10.64], R14 ;  /* 0x0000000e0a007986 */ /* 0x0005e8000c101b06 */
[----:B------:R-:W3:Y:S04]  /*1140*/  LDG.E.64 R6, desc[UR6][R20.64] ;  /* 0x0000000614067981 */ /* 0x000ee8000c1e1b00 */
[----:B------:R-:W3:Y:S01]  /*1150*/  LDG.E.64 R8, desc[UR6][R8.64] ;  /* 0x0000000608087981 */ /* 0x000ee2000c1e1b00 */
[----:B------:R-:W-:Y:S01]  /*1160*/  IMAD.WIDE.U32 R4, R33, 0x8, R4 ;  /* 0x0000000821047825 */ /* 0x000fe200078e0004 */
[----:B------:R-:W-:Y:S01]  /*1170*/  IADD3 R0, PT, PT, R0, 0x4, RZ ;  /* 0x0000000400007810 */ /* 0x000fe20007ffe0ff */
[----:B---3--:R-:W-:-:S07]  /*1180*/  DADD R6, R6, R8 ;  /* 0x0000000006067229 */ /* 0x008fce0000000008 */
[----:B------:R2:W-:Y:S04]  /*1190*/  STG.E.64 desc[UR6][R4.64], R6 ;  /* 0x0000000604007986 */ /* 0x0005e8000c101b06 */
.L_x_3:
[----:B------:R-:W-:Y:S05]  /*11a0*/  @!P1 EXIT ;  /* 0x000000000000994d */ /* 0x000fea0003800000 */
[----:B0-2---:R-:W0:Y:S01]  /*11b0*/  LDC.64 R14, c[0x0][0x390] ;  /* 0x0000e400ff0e7b82 */ /* 0x005e220000000a00 */
[----:B------:R-:W-:Y:S01]  /*11c0*/  IMAD R17, R0, R24, R3 ;  /* 0x0000001800117224 */ /* 0x000fe200078e0203 */
[----:B------:R-:W-:-:S06]  /*11d0*/  IADD3 R25, PT, PT, -R25, RZ, RZ ;  /* 0x000000ff19197210 */ /* 0x000fcc0007ffe1ff */
[----:B------:R-:W2:Y:S08]  /*11e0*/  LDC.64 R10, c[0x0][0x380] ;  /* 0x0000e000ff0a7b82 */ /* 0x000eb00000000a00 */
[----:B------:R-:W3:Y:S02]  /*11f0*/  LDC.64 R12, c[0x0][0x388] ;  /* 0x0000e200ff0c7b82 */ /* 0x000ee40000000a00 */
.L_x_4:
[----:B--2---:R-:W-:-:S04]  /*1200*/  IMAD.WIDE.U32 R2, R17, 0x8, R10 ;  /* 0x0000000811027825 */ /* 0x004fc800078e000a */
[----:B---3--:R-:W-:Y:S02]  /*1210*/  IMAD.WIDE.U32 R4, R17, 0x8, R12 ;  /* 0x0000000811047825 */ /* 0x008fe400078e000c */
[----:B------:R-:W2:Y:S04]  /*1220*/  LDG.E.64 R2, desc[UR6][R2.64] ;  /* 0x0000000602027981 */ /* 0x000ea8000c1e1b00 */
[----:B------:R-:W2:Y:S01]  /*1230*/  LDG.E.64 R4, desc[UR6][R4.64] ;  /* 0x0000000604047981 */ /* 0x000ea2000c1e1b00 */
[----:B------:R-:W-:Y:S01]  /*1240*/  IADD3 R25, PT, PT, R25, 0x1, RZ ;  /* 0x0000000119197810 */ /* 0x000fe20007ffe0ff */
[C---:B0---4-:R-:W-:Y:S01]  /*1250*/  IMAD.WIDE.U32 R8, R17.reuse, 0x8, R14 ;  /* 0x0000000811087825 */ /* 0x051fe200078e000e */
[----:B------:R-:W-:Y:S02]  /*1260*/  IADD3 R17, PT, PT, R17, R24, RZ ;  /* 0x0000001811117210 */ /* 0x000fe40007ffe0ff */
[----:B------:R-:W-:Y:S01]  /*1270*/  ISETP.NE.AND P0, PT, R25, RZ, PT ;  /* 0x000000ff1900720c */ /* 0x000fe20003f05270 */
[----:B--2---:R-:W-:-:S07]  /*1280*/  DADD R6, R2, R4 ;  /* 0x0000000002067229 */ /* 0x004fce0000000004 */
[----:B------:R4:W-:Y:S05]  /*1290*/  STG.E.64 desc[UR6][R8.64], R6 ;  /* 0x0000000608007986 */ /* 0x0009ea000c101b06 */
[----:B------:R-:W-:Y:S05]  /*12a0*/  @P0 BRA `(.L_x_4) ;  /* 0xfffffffc00d40947 */ /* 0x000fea000383ffff */
[----:B------:R-:W-:Y:S05]  /*12b0*/  EXIT ;  /* 0x000000000000794d */ /* 0x000fea0003800000 */
.L_x_5:
[----:B------:R-:W-:-:S00]  /*12c0*/  BRA `(.L_x_5) ;  /* 0xfffffffc00fc7947 */ /* 0x000fc0000383ffff */
[----:B------:R-:W-:-:S00]  /*12d0*/  NOP ;  /* 0x0000000000007918 */ /* 0x000fc00000000000 */
        /* <DEDUP_REMOVED lines=10> */
.L_x_13:


//--------------------- .text._Z9vecRowAddPdS_S_ii --------------------------
	.section	.text._Z9vecRowAddPdS_S_ii,"ax",@progbits
	.align	128
        .global         _Z9vecRowAddPdS_S_ii
        .type           _Z9vecRowAddPdS_S_ii,@function
        .size           _Z9vecRowAddPdS_S_ii,(.L_x_14 - _Z9vecRowAddPdS_S_ii)
        .other          _Z9vecRowAddPdS_S_ii,@"STO_CUDA_ENTRY STV_DEFAULT"
_Z9vecRowAddPdS_S_ii:
.text._Z9vecRowAddPdS_S_ii:
[----:B------:R-:W-:Y:S01]  /*0000*/  LDC R1, c[0x0][0x37c] ;  /* 0x0000df00ff017b82 */ /* 0x000fe20000000800 */
[----:B------:R-:W0:Y:S07]  /*0010*/  S2R R0, SR_TID.X ;  /* 0x0000000000007919 */ /* 0x000e2e0000002100 */
[----:B------:R-:W0:Y:S08]  /*0020*/  S2UR UR4, SR_CTAID.X ;  /* 0x00000000000479c3 */ /* 0x000e300000002500 */
[----:B------:R-:W0:Y:S08]  /*0030*/  LDC R11, c[0x0][0x360] ;  /* 0x0000d800ff0b7b82 */ /* 0x000e300000000800 */
[----:B------:R-:W1:Y:S01]  /*0040*/  LDC.64 R2, c[0x0][0x398] ;  /* 0x0000e600ff027b82 */ /* 0x000e620000000a00 */
[----:B0-----:R-:W-:Y:S01]  /*0050*/  IMAD R11, R11, UR4, R0 ;  /* 0x000000040b0b7c24 */ /* 0x001fe2000f8e0200 */
[----:B-1----:R-:W-:-:S04]  /*0060*/  ISETP.NE.AND P0, PT, R2, RZ, PT ;  /* 0x000000ff0200720c */ /* 0x002fc80003f05270 */
[----:B------:R-:W-:-:S13]  /*0070*/  ISETP.GE.OR P0, PT, R11, R3, !P0 ;  /* 0x000000030b00720c */ /* 0x000fda0004706670 */
[----:B------:R-:W-:Y:S05]  /*0080*/  @P0 EXIT ;  /* 0x000000000000094d */ /* 0x000fea0003800000 */
[C---:B------:R-:W-:Y:S01]  /*0090*/  IADD3 R0, PT, PT, R2.reuse, -0x1, RZ ;  /* 0xffffffff02007810 */ /* 0x040fe20007ffe0ff */
[----:B------:R-:W0:Y:S01]  /*00a0*/  LDCU.64 UR4, c[0x0][0x358] ;  /* 0x00006b00ff0477ac */ /* 0x000e220008000a00 */
[----:B------:R-:W-:Y:S02]  /*00b0*/  LOP3.LUT R18, R2, 0xf, RZ, 0xc0, !PT ;  /* 0x0000000f02127812 */ /* 0x000fe400078ec0ff */
[----:B------:R-:W-:Y:S01]  /*00c0*/  ISETP.GE.U32.AND P1, PT, R0, 0xf, PT ;  /* 0x0000000f0000780c */ /* 0x000fe20003f26070 */
[----:B------:R-:W-:Y:S01]  /*00d0*/  HFMA2 R0, -RZ, RZ, 0, 0 ;  /* 0x00000000ff007431 */ /* 0x000fe200000001ff */
[----:B------:R-:W-:-:S11]  /*00e0*/  ISETP.NE.AND P0, PT, R18, RZ, PT ;  /* 0x000000ff1200720c */ /* 0x000fd60003f05270 */
[----:B------:R-:W-:Y:S05]  /*00f0*/  @!P1 BRA `(.L_x_6) ;  /* 0x0000000800249947 */ /* 0x000fea0003800000 */
[----:B------:R-:W-:Y:S01]  /*0100*/  LOP3.LUT R0, R2, 0xfffffff0, RZ, 0xc0, !PT ;  /* 0xfffffff002007812 */ /* 0x000fe200078ec0ff */
[----:B------:R-:W-:-:S03]  /*0110*/  IMAD R3, R11, R2, 0x7 ;  /* 0x000000070b037424 */ /* 0x000fc600078e0202 */
[----:B------:R-:W-:-:S07]  /*0120*/  IADD3 R10, PT, PT, -R0, RZ, RZ ;  /* 0x000000ff000a7210 */ /* 0x000fce0007ffe1ff */
.L_x_7:
[----:B------:R-:W1:Y:S01]  /*0130*/  LDC.64 R6, c[0x0][0x380] ;  /* 0x0000e000ff067b82 */ /* 0x000e620000000a00 */
[----:B------:R-:W-:-:S07]  /*0140*/  IADD3 R25, PT, PT, R3, -0x7, RZ ;  /* 0xfffffff903197810 */ /* 0x000fce0007ffe0ff */
[----:B--2---:R-:W2:Y:S08]  /*0150*/  LDC.64 R8, c[0x0][0x388] ;  /* 0x0000e200ff087b82 */ /* 0x004eb00000000a00 */
[----:B------:R-:W3:Y:S01]  /*0160*/  LDC.64 R4, c[0x0][0x390] ;  /* 0x0000e400ff047b82 */ /* 0x000ee20000000a00 */
[----:B-1----:R-:W-:-:S06]  /*0170*/  IMAD.WIDE.U32 R16, R25, 0x8, R6 ;  /* 0x0000000819107825 */ /* 0x002fcc00078e0006 */
[----:B0-----:R-:W4:Y:S01]  /*0180*/  LDG.E.64 R16, desc[UR4][R16.64] ;  /* 0x0000000410107981 */ /* 0x001f22000c1e1b00 */
[----:B--2---:R-:W-:-:S05]  /*0190*/  IMAD.WIDE.U32 R22, R25, 0x8, R8 ;  /* 0x0000000819167825 */ /* 0x004fca00078e0008 */
[----:B------:R-:W4:Y:S01]  /*01a0*/  LDG.E.64 R20, desc[UR4][R22.64] ;  /* 0x0000000416147981 */ /* 0x000f22000c1e1b00 */
[----:B------:R-:W-:Y:S01]  /*01b0*/  IADD3 R13, PT, PT, R3, -0x6, RZ ;  /* 0xfffffffa030d7810 */ /* 0x000fe20007ffe0ff */
[----:B---3--:R-:W-:-:S04]  /*01c0*/  IMAD.WIDE.U32 R24, R25, 0x8, R4 ;  /* 0x0000000819187825 */ /* 0x008fc800078e0004 */
[----:B------:R-:W-:-:S04]  /*01d0*/  IMAD.WIDE.U32 R26, R13, 0x8, R6 ;  /* 0x000000080d1a7825 */ /* 0x000fc800078e0006 */
[----:B------:R-:W-:Y:S01]  /*01e0*/  IMAD.WIDE.U32 R14, R13, 0x8, R8 ;  /* 0x000000080d0e7825 */ /* 0x000fe200078e0008 */
[----:B----4-:R-:W-:-:S07]  /*01f0*/  DADD R20, R16, R20 ;  /* 0x0000000010147229 */ /* 0x010fce0000000014 */
[----:B------:R0:W-:Y:S04]  /*0200*/  STG.E.64 desc[UR4][R24.64], R20 ;  /* 0x0000001418007986 */ /* 0x0001e8000c101b04 */
[----:B------:R-:W2:Y:S04]  /*0210*/  LDG.E.64 R26, desc[UR4][R26.64] ;  /* 0x000000041a1a7981 */ /* 0x000ea8000c1e1b00 */
[----:B------:R-:W2:Y:S01]  /*0220*/  LDG.E.64 R14, desc[UR4][R14.64] ;  /* 0x000000040e0e7981 */ /* 0x000ea2000c1e1b00 */
[----:B------:R-:W-:Y:S01]  /*0230*/  IADD3 R19, PT, PT, R3, -0x5, RZ ;  /* 0xfffffffb03137810 */ /* 0x000fe20007ffe0ff */
[----:B------:R-:W-:-:S04]  /*0240*/  IMAD.WIDE.U32 R28, R13, 0x8, R4 ;  /* 0x000000080d1c7825 */ /* 0x000fc800078e0004 */
[----:B------:R-:W-:-:S04]  /*0250*/  IMAD.WIDE.U32 R12, R19, 0x8, R8 ;  /* 0x00000008130c7825 */ /* 0x000fc800078e0008 */
[----:B------:R-:W-:Y:S01]  /*0260*/  IMAD.WIDE.U32 R22, R19, 0x8, R6 ;  /* 0x0000000813167825 */ /* 0x000fe200078e0006 */
[----:B--2---:R-:W-:-:S07]  /*0270*/  DADD R16, R26, R14 ;  /* 0x000000001a107229 */ /* 0x004fce000000000e */
[----:B------:R1:W-:Y:S04]  /*0280*/  STG.E.64 desc[UR4][R28.64], R16 ;  /* 0x000000101c007986 */ /* 0x0003e8000c101b04 */
[----:B------:R2:W3:Y:S04]  /*0290*/  LDG.E.64 R14, desc[UR4][R22.64] ;  /* 0x00000004160e7981 */ /* 0x0004e8000c1e1b00 */
[----:B------:R-:W3:Y:S01]  /*02a0*/  LDG.E.64 R12, desc[UR4][R12.64] ;  /* 0x000000040c0c7981 */ /* 0x000ee2000c1e1b00 */
[----:B0-----:R-:W-:Y:S01]  /*02b0*/  IMAD.WIDE.U32 R24, R19, 0x8, R4 ;  /* 0x0000000813187825 */ /* 0x001fe200078e0004 */
[----:B--2---:R-:W-:-:S05]  /*02c0*/  IADD3 R23, PT, PT, R3, -0x4, RZ ;  /* 0xfffffffc03177810 */ /* 0x004fca0007ffe0ff */
[----:B------:R-:W-:Y:S01]  /*02d0*/  IMAD.WIDE.U32 R26, R23, 0x8, R6 ;  /* 0x00000008171a7825 */ /* 0x000fe200078e0006 */
[----:B---3--:R-:W-:-:S03]  /*02e0*/  DADD R20, R14, R12 ;  /* 0x000000000e147229 */ /* 0x008fc6000000000c */
[----:B------:R-:W-:-:S04]  /*02f0*/  IMAD.WIDE.U32 R14, R23, 0x8, R8 ;  /* 0x00000008170e7825 */ /* 0x000fc800078e0008 */
[----:B------:R0:W-:Y:S04]  /*0300*/  STG.E.64 desc[UR4][R24.64], R20 ;  /* 0x0000001418007986 */ /* 0x0001e8000c101b04 */
[----:B------:R-:W2:Y:S04]  /*0310*/  LDG.E.64 R26, desc[UR4][R26.64] ;  /* 0x000000041a1a7981 */ /* 0x000ea8000c1e1b00 */
[----:B------:R-:W2:Y:S01]  /*0320*/  LDG.E.64 R14, desc[UR4][R14.64] ;  /* 0x000000040e0e7981 */ /* 0x000ea2000c1e1b00 */
[----:B------:R-:W-:Y:S01]  /*0330*/  IADD3 R19, PT, PT, R3, -0x3, RZ ;  /* 0xfffffffd03137810 */ /* 0x000fe20007ffe0ff */
[----:B-1----:R-:W-:-:S04]  /*0340*/  IMAD.WIDE.U32 R28, R23, 0x8, R4 ;  /* 0x00000008171c7825 */ /* 0x002fc800078e0004 */
        /* <DEDUP_REMOVED lines=15> */
[----:B------:R-:W-:-:S04]  /*0440*/  IMAD.WIDE.U32 R22, R23, 0x8, R4 ;  /* 0x0000000817167825 */ /* 0x000fc800078e0004 */
[----:B-1----:R-:W-:-:S04]  /*0450*/  IMAD.WIDE.U32 R28, R19, 0x8, R6 ;  /* 0x00000008131c7825 */ /* 0x002fc800078e0006 */
[----:B------:R-:W-:Y:S01]  /*0460*/  IMAD.WIDE.U32 R12, R19, 0x8, R8 ;  /* 0x00000008130c7825 */ /* 0x000fe200078e0008 */
[----:B--2---:R-:W-:-:S07]  /*0470*/  DADD R16, R26, R14 ;  /* 0x000000001a107229 */ /* 0x004fce000000000e */
[----:B------:R1:W-:Y:S04]  /*0480*/  STG.E.64 desc[UR4][R22.64], R16 ;  /* 0x0000001016007986 */ /* 0x0003e8000c101b04 */
[----:B------:R-:W2:Y:S04]  /*0490*/  LDG.E.64 R28, desc[UR4][R28.64] ;  /* 0x000000041c1c7981 */ /* 0x000ea8000c1e1b00 */
[----:B------:R-:W2:Y:S01]  /*04a0*/  LDG.E.64 R12, desc[UR4][R12.64] ;  /* 0x000000040c0c7981 */ /* 0x000ea2000c1e1b00 */
[----:B0-----:R-:W-:-:S04]  /*04b0*/  IMAD.WIDE.U32 R24, R19, 0x8, R4 ;  /* 0x0000000813187825 */ /* 0x001fc800078e0004 */
[----:B------:R-:W-:-:S04]  /*04c0*/  IMAD.WIDE.U32 R26, R3, 0x8, R6 ;  /* 0x00000008031a7825 */ /* 0x000fc800078e0006 */
[----:B------:R-:W-:Y:S01]  /*04d0*/  IMAD.WIDE.U32 R14, R3, 0x8, R8 ;  /* 0x00000008030e7825 */ /* 0x000fe200078e0008 */
[----:B--2---:R-:W-:-:S07]  /*04e0*/  DADD R20, R28, R12 ;  /* 0x000000001c147229 */ /* 0x004fce000000000c */
[----:B------:R0:W-:Y:S04]  /*04f0*/  STG.E.64 desc[UR4][R24.64], R20 ;  /* 0x0000001418007986 */ /* 0x0001e8000c101b04 */
[----:B------:R-:W2:Y:S04]  /*0500*/  LDG.E.64 R26, desc[UR4][R26.64] ;  /* 0x000000041a1a7981 */ /* 0x000ea8000c1e1b00 */
[----:B------:R3:W2:Y:S01]  /*0510*/  LDG.E.64 R12, desc[UR4][R14.64] ;  /* 0x000000040e0c7981 */ /* 0x0006a2000c1e1b00 */
[C---:B------:R-:W-:Y:S01]  /*0520*/  IMAD.WIDE.U32 R28, R3.reuse, 0x8, R4 ;  /* 0x00000008031c7825 */ /* 0x040fe200078e0004 */
[----:B---3--:R-:W-:-:S05]  /*0530*/  IADD3 R15, PT, PT, R3, 0x1, RZ ;  /* 0x00000001030f7810 */ /* 0x008fca0007ffe0ff */
[----:B-1----:R-:W-:Y:S01]  /*0540*/  IMAD.WIDE.U32 R16, R15, 0x8, R6 ;  /* 0x000000080f107825 */ /* 0x002fe200078e0006 */
[----:B--2---:R-:W-:-:S03]  /*0550*/  DADD R22, R26, R12 ;  /* 0x000000001a167229 */ /* 0x004fc6000000000c */
[----:B------:R-:W-:-:S04]  /*0560*/  IMAD.WIDE.U32 R12, R15, 0x8, R8 ;  /* 0x000000080f0c7825 */ /* 0x000fc800078e0008 */
[----:B------:R1:W-:Y:S04]  /*0570*/  STG.E.64 desc[UR4][R28.64], R22 ;  /* 0x000000161c007986 */ /* 0x0003e8000c101b04 */
[----:B------:R-:W2:Y:S04]  /*0580*/  LDG.E.64 R16, desc[UR4][R16.64] ;  /* 0x0000000410107981 */ /* 0x000ea8000c1e1b00 */
[----:B------:R-:W2:Y:S01]  /*0590*/  LDG.E.64 R12, desc[UR4][R12.64] ;  /* 0x000000040c0c7981 */ /* 0x000ea2000c1e1b00 */
[----:B------:R-:W-:Y:S01]  /*05a0*/  IADD3 R19, PT, PT, R3, 0x2, RZ ;  /* 0x0000000203137810 */ /* 0x000fe20007ffe0ff */
[----:B0-----:R-:W-:-:S04]  /*05b0*/  IMAD.WIDE.U32 R24, R15, 0x8, R4 ;  /* 0x000000080f187825 */ /* 0x001fc800078e0004 */
[----:B------:R-:W-:-:S04]  /*05c0*/  IMAD.WIDE.U32 R14, R19, 0x8, R8 ;  /* 0x00000008130e7825 */ /* 0x000fc800078e0008 */
[----:B------:R-:W-:Y:S01]  /*05d0*/  IMAD.WIDE.U32 R26, R19, 0x8, R6 ;  /* 0x00000008131a7825 */ /* 0x000fe200078e0006 */
[----:B--2---:R-:W-:-:S07]  /*05e0*/  DADD R16, R16, R12 ;  /* 0x0000000010107229 */ /* 0x004fce000000000c */
[----:B------:R0:W-:Y:S04]  /*05f0*/  STG.E.64 desc[UR4][R24.64], R16 ;  /* 0x0000001018007986 */ /* 0x0001e8000c101b04 */
[----:B------:R2:W3:Y:S04]  /*0600*/  LDG.E.64 R20, desc[UR4][R26.64] ;  /* 0x000000041a147981 */ /* 0x0004e8000c1e1b00 */
[----:B------:R-:W3:Y:S01]  /*0610*/  LDG.E.64 R14, desc[UR4][R14.64] ;  /* 0x000000040e0e7981 */ /* 0x000ee2000c1e1b00 */
[----:B-1----:R-:W-:Y:S01]  /*0620*/  IADD3 R23, PT, PT, R3, 0x3, RZ ;  /* 0x0000000303177810 */ /* 0x002fe20007ffe0ff */
[----:B------:R-:W-:-:S04]  /*0630*/  IMAD.WIDE.U32 R28, R19, 0x8, R4 ;  /* 0x00000008131c7825 */ /* 0x000fc800078e0004 */
[----:B--2---:R-:W-:-:S04]  /*0640*/  IMAD.WIDE.U32 R26, R23, 0x8, R6 ;  /* 0x00000008171a7825 */ /* 0x004fc800078e0006 */
[----:B------:R-:W-:Y:S01]  /*0650*/  IMAD.WIDE.U32 R12, R23, 0x8, R8 ;  /* 0x00000008170c7825 */ /* 0x000fe200078e0008 */
[----:B---3--:R-:W-:-:S07]  /*0660*/  DADD R20, R20, R14 ;  /* 0x0000000014147229 */ /* 0x008fce000000000e */
        /* <DEDUP_REMOVED lines=11> */
[----:B------:R-:W-:Y:S01]  /*0720*/  IMAD.WIDE.U32 R26, R19, 0x8, R4 ;  /* 0x00000008131a7825 */ /* 0x000fe200078e0004 */
[----:B--2---:R-:W-:-:S05]  /*0730*/  IADD3 R23, PT, PT, R3, 0x5, RZ ;  /* 0x0000000503177810 */ /* 0x004fca0007ffe0ff */
[----:B-1----:R-:W-:Y:S01]  /*0740*/  IMAD.WIDE.U32 R28, R23, 0x8, R6 ;  /* 0x00000008171c7825 */ /* 0x002fe200078e0006 */
[----:B---3--:R-:W-:-:S03]  /*0750*/  DADD R20, R12, R14 ;  /* 0x000000000c147229 */ /* 0x008fc6000000000e */
        /* <DEDUP_REMOVED lines=12> */
[----:B-1----:R-:W-:Y:S01]  /*0820*/  IMAD.WIDE.U32 R26, R19, 0x8, R4 ;  /* 0x00000008131a7825 */ /* 0x002fe200078e0004 */
[----:B--2---:R-:W-:-:S05]  /*0830*/  IADD3 R23, PT, PT, R3, 0x7, RZ ;  /* 0x0000000703177810 */ /* 0x004fca0007ffe0ff */
[----:B------:R-:W-:Y:S01]  /*0840*/  IMAD.WIDE.U32 R28, R23, 0x8, R6 ;  /* 0x00000008171c7825 */ /* 0x000fe200078e0006 */
[----:B---3--:R-:W-:-:S03]  /*0850*/  DADD R20, R12, R14 ;  /* 0x000000000c147229 */ /* 0x008fc6000000000e */
[----:B------:R-:W-:-:S04]  /*0860*/  IMAD.WIDE.U32 R12, R23, 0x8, R8 ;  /* 0x00000008170c7825 */ /* 0x000fc800078e0008 */
[----:B------:R1:W-:Y:S04]  /*0870*/  STG.E.64 desc[UR4][R26.64], R20 ;  /* 0x000000141a007986 */ /* 0x0003e8000c101b04 */
[----:B------:R-:W0:Y:S04]  /*0880*/  LDG.E.64 R28, desc[UR4][R28.64] ;  /* 0x000000041c1c7981 */ /* 0x000e28000c1e1b00 */
[----:B------:R-:W0:Y:S01]  /*0890*/  LDG.E.64 R12, desc[UR4][R12.64] ;  /* 0x000000040c0c7981 */ /* 0x000e22000c1e1b00 */
[----:B------:R-:W-:Y:S01]  /*08a0*/  IADD3 R19, PT, PT, R3, 0x8, RZ ;  /* 0x0000000803137810 */ /* 0x000fe20007ffe0ff */
[----:B------:R-:W-:-:S04]  /*08b0*/  IMAD.WIDE.U32 R14, R23, 0x8, R4 ;  /* 0x00000008170e7825 */ /* 0x000fc800078e0004 */
[----:B------:R-:W-:-:S04]  /*08c0*/  IMAD.WIDE.U32 R6, R19, 0x8, R6 ;  /* 0x0000000813067825 */ /* 0x000fc800078e0006 */
[----:B------:R-:W-:Y:S01]  /*08d0*/  IMAD.WIDE.U32 R8, R19, 0x8, R8 ;  /* 0x0000000813087825 */ /* 0x000fe200078e0008 */
[----:B0-----:R-:W-:-:S07]  /*08e0*/  DADD R16, R28, R12 ;  /* 0x000000001c107229 */ /* 0x001fce000000000c */
[----:B------:R2:W-:Y:S04]  /*08f0*/  STG.E.64 desc[UR4][R14.64], R16 ;  /* 0x000000100e007986 */ /* 0x0005e8000c101b04 */
[----:B------:R-:W1:Y:S04]  /*0900*/  LDG.E.64 R6, desc[UR4][R6.64] ;  /* 0x0000000406067981 */ /* 0x000e68000c1e1b00 */
[----:B------:R-:W1:Y:S01]  /*0910*/  LDG.E.64 R8, desc[UR4][R8.64] ;  /* 0x0000000408087981 */ /* 0x000e62000c1e1b00 */
[----:B------:R-:W-:-:S04]  /*0920*/  IADD3 R10, PT, PT, R10, 0x10, RZ ;  /* 0x000000100a0a7810 */ /* 0x000fc80007ffe0ff */
[----:B------:R-:W-:Y:S01]  /*0930*/  ISETP.NE.AND P1, PT, R10, RZ, PT ;  /* 0x000000ff0a00720c */ /* 0x000fe20003f25270 */
[----:B------:R-:W-:Y:S01]  /*0940*/  IMAD.WIDE.U32 R4, R19, 0x8, R4 ;  /* 0x0000000813047825 */ /* 0x000fe200078e0004 */
[----:B------:R-:W-:Y:S01]  /*0950*/  IADD3 R3, PT, PT, R3, 0x10, RZ ;  /* 0x0000001003037810 */ /* 0x000fe20007ffe0ff */
[----:B-1----:R-:W-:-:S07]  /*0960*/  DADD R20, R6, R8 ;  /* 0x0000000006147229 */ /* 0x002fce0000000008 */
[----:B------:R2:W-:Y:S03]  /*0970*/  STG.E.64 desc[UR4][R4.64], R20 ;  /* 0x0000001404007986 */ /* 0x0005e6000c101b04 */
[----:B------:R-:W-:Y:S05]  /*0980*/  @P1 BRA `(.L_x_7) ;  /* 0xfffffff400e81947 */ /* 0x000fea000383ffff */
.L_x_6:
[----:B0-----:R-:W-:Y:S05]  /*0990*/  @!P0 EXIT ;  /* 0x000000000000894d */ /* 0x001fea0003800000 */
[----:B------:R-:W-:Y:S02]  /*09a0*/  ISETP.GE.U32.AND P0, PT, R18, 0x8, PT ;  /* 0x000000081200780c */ /* 0x000fe40003f06070 */
[----:B------:R-:W-:-:S04]  /*09b0*/  LOP3.LUT R10, R2, 0x7, RZ, 0xc0, !PT ;  /* 0x00000007020a7812 */ /* 0x000fc800078ec0ff */
[----:B------:R-:W-:-:S07]  /*09c0*/  ISETP.NE.AND P1, PT, R10, RZ, PT ;  /* 0x000000ff0a00720c */ /* 0x000fce0003f25270 */
[----:B------:R-:W-:Y:S06]  /*09d0*/  @!P0 BRA `(.L_x_8) ;  /* 0x0000000400108947 */ /* 0x000fec0003800000 */
[----:B--2---:R-:W0:Y:S01]  /*09e0*/  LDC.64 R4, c[0x0][0x380] ;  /* 0x0000e000ff047b82 */ /* 0x004e220000000a00 */
[----:B------:R-:W-:-:S07]  /*09f0*/  IMAD R3, R11, R2, R0 ;  /* 0x000000020b037224 */ /* 0x000fce00078e0200 */
[----:B------:R-:W1:Y:S08]  /*0a00*/  LDC.64 R6, c[0x0][0x388] ;  /* 0x0000e200ff067b82 */ /* 0x000e700000000a00 */
[----:B------:R-:W2:Y:S01]  /*0a10*/  LDC.64 R8, c[0x0][0x390] ;  /* 0x0000e400ff087b82 */ /* 0x000ea20000000a00 */
[----:B0-----:R-:W-:-:S06]  /*0a20*/  IMAD.WIDE.U32 R14, R3, 0x8, R4 ;  /* 0x00000008030e7825 */ /* 0x001fcc00078e0004 */
[----:B------:R-:W3:Y:S01]  /*0a30*/  LDG.E.64 R14, desc[UR4][R14.64] ;  /* 0x000000040e0e7981 */ /* 0x000ee2000c1e1b00 */
[----:B-1----:R-:W-:-:S06]  /*0a40*/  IMAD.WIDE.U32 R16, R3, 0x8, R6 ;  /* 0x0000000803107825 */ /* 0x002fcc00078e0006 */
[----:B------:R-:W3:Y:S01]  /*0a50*/  LDG.E.64 R16, desc[UR4][R16.64] ;  /* 0x0000000410107981 */ /* 0x000ee2000c1e1b00 */
[C---:B------:R-:W-:Y:S01]  /*0a60*/  IADD3 R13, PT, PT, R3.reuse, 0x1, RZ ;  /* 0x00000001030d7810 */ /* 0x040fe20007ffe0ff */
[----:B--2---:R-:W-:-:S04]  /*0a70*/  IMAD.WIDE.U32 R20, R3, 0x8, R8 ;  /* 0x0000000803147825 */ /* 0x004fc800078e0008 */
[----:B------:R-:W-:-:S04]  /*0a80*/  IMAD.WIDE.U32 R22, R13, 0x8, R4 ;  /* 0x000000080d167825 */ /* 0x000fc800078e0004 */
[----:B------:R-:W-:Y:S01]  /*0a90*/  IMAD.WIDE.U32 R24, R13, 0x8, R6 ;  /* 0x000000080d187825 */ /* 0x000fe200078e0006 */
[----:B---3--:R-:W-:-:S07]  /*0aa0*/  DADD R18, R14, R16 ;  /* 0x000000000e127229 */ /* 0x008fce0000000010 */
[----:B------:R0:W-:Y:S04]  /*0ab0*/  STG.E.64 desc[UR4][R20.64], R18 ;  /* 0x0000001214007986 */ /* 0x0001e8000c101b04 */
[----:B------:R-:W2:Y:S04]  /*0ac0*/  LDG.E.64 R22, desc[UR4][R22.64] ;  /* 0x0000000416167981 */ /* 0x000ea8000c1e1b00 */
[----:B------:R-:W2:Y:S01]  /*0ad0*/  LDG.E.64 R24, desc[UR4][R24.64] ;  /* 0x0000000418187981 */ /* 0x000ea2000c1e1b00 */
[----:B------:R-:W-:Y:S01]  /*0ae0*/  IADD3 R15, PT, PT, R3, 0x2, RZ ;  /* 0x00000002030f7810 */ /* 0x000fe20007ffe0ff */
[----:B------:R-:W-:-:S04]  /*0af0*/  IMAD.WIDE.U32 R26, R13, 0x8, R8 ;  /* 0x000000080d1a7825 */ /* 0x000fc800078e0008 */
[----:B------:R-:W-:-:S04]  /*0b00*/  IMAD.WIDE.U32 R28, R15, 0x8, R4 ;  /* 0x000000080f1c7825 */ /* 0x000fc800078e0004 */
[----:B------:R-:W-:Y:S01]  /*0b10*/  IMAD.WIDE.U32 R12, R15, 0x8, R6 ;  /* 0x000000080f0c7825 */ /* 0x000fe200078e0006 */
[----:B--2---:R-:W-:-:S07]  /*0b20*/  DADD R16, R22, R24 ;  /* 0x0000000016107229 */ /* 0x004fce0000000018 */
[----:B------:R1:W-:Y:S04]  /*0b30*/  STG.E.64 desc[UR4][R26.64], R16 ;  /* 0x000000101a007986 */ /* 0x0003e8000c101b04 */
[----:B------:R-:W2:Y:S04]  /*0b40*/  LDG.E.64 R28, desc[UR4][R28.64] ;  /* 0x000000041c1c7981 */ /* 0x000ea8000c1e1b00 */
[----:B------:R3:W2:Y:S01]  /*0b50*/  LDG.E.64 R22, desc[UR4][R12.64] ;  /* 0x000000040c167981 */ /* 0x0006a2000c1e1b00 */
[----:B0-----:R-:W-:Y:S01]  /*0b60*/  IMAD.WIDE.U32 R18, R15, 0x8, R8 ;  /* 0x000000080f127825 */ /* 0x001fe200078e0008 */
[----:B---3--:R-:W-:-:S05]  /*0b70*/  IADD3 R13, PT, PT, R3, 0x3, RZ ;  /* 0x00000003030d7810 */ /* 0x008fca0007ffe0ff */
[----:B------:R-:W-:-:S04]  /*0b80*/  IMAD.WIDE.U32 R20, R13, 0x8, R4 ;  /* 0x000000080d147825 */ /* 0x000fc800078e0004 */
[----:B------:R-:W-:Y:S01]  /*0b90*/  IMAD.WIDE.U32 R24, R13, 0x8, R6 ;  /* 0x000000080d187825 */ /* 0x000fe200078e0006 */
[----:B--2---:R-:W-:-:S07]  /*0ba0*/  DADD R22, R28, R22 ;  /* 0x000000001c167229 */ /* 0x004fce0000000016 */
[----:B------:R0:W-:Y:S04]  /*0bb0*/  STG.E.64 desc[UR4][R18.64], R22 ;  /* 0x0000001612007986 */ /* 0x0001e8000c101b04 */
[----:B------:R-:W2:Y:S04]  /*0bc0*/  LDG.E.64 R20, desc[UR4][R20.64] ;  /* 0x0000000414147981 */ /* 0x000ea8000c1e1b00 */
[----:B------:R-:W2:Y:S01]  /*0bd0*/  LDG.E.64 R24, desc[UR4][R24.64] ;  /* 0x0000000418187981 */ /* 0x000ea2000c1e1b00 */
[----:B------:R-:W-:Y:S01]  /*0be0*/  IADD3 R15, PT, PT, R3, 0x4, RZ ;  /* 0x00000004030f7810 */ /* 0x000fe20007ffe0ff */
[----:B-1----:R-:W-:-:S04]  /*0bf0*/  IMAD.WIDE.U32 R26, R13, 0x8, R8 ;  /* 0x000000080d1a7825 */ /* 0x002fc800078e0008 */
        /* <DEDUP_REMOVED lines=15> */
[----:B------:R-:W-:-:S04]  /*0cf0*/  IMAD.WIDE.U32 R12, R13, 0x8, R8 ;  /* 0x000000080d0c7825 */ /* 0x000fc800078e0008 */
[----:B-1----:R-:W-:-:S04]  /*0d00*/  IMAD.WIDE.U32 R26, R15, 0x8, R4 ;  /* 0x000000080f1a7825 */ /* 0x002fc800078e0004 */
[----:B------:R-:W-:Y:S01]  /*0d10*/  IMAD.WIDE.U32 R28, R15, 0x8, R6 ;  /* 0x000000080f1c7825 */ /* 0x000fe200078e0006 */
[----:B--2---:R-:W-:-:S07]  /*0d20*/  DADD R16, R22, R24 ;  /* 0x0000000016107229 */ /* 0x004fce0000000018 */
        /* <DEDUP_REMOVED lines=11> */
[----:B------:R-:W-:Y:S01]  /*0de0*/  IMAD.WIDE.U32 R8, R3, 0x8, R8 ;  /* 0x0000000803087825 */ /* 0x000fe200078e0008 */
[----:B------:R-:W-:Y:S01]  /*0df0*/  IADD3 R0, PT, PT, R0, 0x8, RZ ;  /* 0x0000000800007810 */ /* 0x000fe20007ffe0ff */
[----:B-1----:R-:W-:-:S07]  /*0e00*/  DADD R12, R4, R6 ;  /* 0x00000000040c7229 */ /* 0x002fce0000000006 */
[----:B------:R0:W-:Y:S04]  /*0e10*/  STG.E.64 desc[UR4][R8.64], R12 ;  /* 0x0000000c08007986 */ /* 0x0001e8000c101b04 */
.L_x_8:
[----:B------:R-:W-:Y:S05]  /*0e20*/  @!P1 EXIT ;  /* 0x000000000000994d */ /* 0x000fea0003800000 */
[----:B------:R-:W-:Y:S02]  /*0e30*/  ISETP.GE.U32.AND P0, PT, R10, 0x4, PT ;  /* 0x000000040a00780c */ /* 0x000fe40003f06070 */
[----:B------:R-:W-:-:S04]  /*0e40*/  LOP3.LUT R3, R2, 0x3, RZ, 0xc0, !PT ;  /* 0x0000000302037812 */ /* 0x000fc800078ec0ff */
[----:B------:R-:W-:-:S07]  /*0e50*/  ISETP.NE.AND P1, PT, R3, RZ, PT ;  /* 0x000000ff0300720c */ /* 0x000fce0003f25270 */
[----:B------:R-:W-:Y:S06]  /*0e60*/  @!P0 BRA `(.L_x_9) ;  /* 0x0000000000908947 */ /* 0x000fec0003800000 */
[----:B------:R-:W1:Y:S01]  /*0e70*/  LDC.64 R6, c[0x0][0x380] ;  /* 0x0000e000ff067b82 */ /* 0x000e620000000a00 */
[----:B0-----:R-:W-:-:S07]  /*0e80*/  IMAD R13, R11, R2, R0 ;  /* 0x000000020b0d7224 */ /* 0x001fce00078e0200 */
[----:B------:R-:W0:Y:S08]  /*0e90*/  LDC.64 R8, c[0x0][0x388] ;  /* 0x0000e200ff087b82 */ /* 0x000e300000000a00 */
[----:B--2---:R-:W2:Y:S01]  /*0ea0*/  LDC.64 R4, c[0x0][0x390] ;  /* 0x0000e400ff047b82 */ /* 0x004ea20000000a00 */
[----:B-1----:R-:W-:-:S06]  /*0eb0*/  IMAD.WIDE.U32 R16, R13, 0x8, R6 ;  /* 0x000000080d107825 */ /* 0x002fcc00078e0006 */
[----:B------:R-:W3:Y:S01]  /*0ec0*/  LDG.E.64 R16, desc[UR4][R16.64] ;  /* 0x0000000410107981 */ /* 0x000ee2000c1e1b00 */
[----:B0-----:R-:W-:-:S05]  /*0ed0*/  IMAD.WIDE.U32 R24, R13, 0x8, R8 ;  /* 0x000000080d187825 */ /* 0x001fca00078e0008 */
        /* <DEDUP_REMOVED lines=11> */
[----:B------:R-:W-:Y:S01]  /*0f90*/  IMAD.WIDE.U32 R14, R17, 0x8, R6 ;  /* 0x00000008110e7825 */ /* 0x000fe200078e0006 */
[----:B--2---:R-:W-:-:S03]  /*0fa0*/  DADD R20, R20, R22 ;  /* 0x0000000014147229 */ /* 0x004fc60000000016 */
[----:B------:R-:W-:-:S04]  /*0fb0*/  IMAD.WIDE.U32 R22, R17, 0x8, R8 ;  /* 0x0000000811167825 */ /* 0x000fc800078e0008 */
[----:B------:R1:W-:Y:S04]  /*0fc0*/  STG.E.64 desc[UR4][R24.64], R20 ;  /* 0x0000001418007986 */ /* 0x0003e8000c101b04 */
[----:B------:R-:W2:Y:S04]  /*0fd0*/  LDG.E.64 R14, desc[UR4][R14.64] ;  /* 0x000000040e0e7981 */ /* 0x000ea8000c1e1b00 */
[----:B------:R-:W2:Y:S01]  /*0fe0*/  LDG.E.64 R22, desc[UR4][R22.64] ;  /* 0x0000000416167981 */ /* 0x000ea2000c1e1b00 */
[----:B------:R-:W-:Y:S01]  /*0ff0*/  IADD3 R13, PT, PT, R13, 0x3, RZ ;  /* 0x000000030d0d7810 */ /* 0x000fe20007ffe0ff */
[----:B------:R-:W-:-:S04]  /*1000*/  IMAD.WIDE.U32 R16, R17, 0x8, R4 ;  /* 0x0000000811107825 */ /* 0x000fc800078e0004 */
[----:B------:R-:W-:-:S04]  /*1010*/  IMAD.WIDE.U32 R8, R13, 0x8, R8 ;  /* 0x000000080d087825 */ /* 0x000fc800078e0008 */
[----:B0-----:R-:W-:Y:S01]  /*1020*/  IMAD.WIDE.U32 R18, R13, 0x8, R6 ;  /* 0x000000080d127825 */ /* 0x001fe200078e0006 */
[----:B--2---:R-:W-:-:S07]  /*1030*/  DADD R14, R14, R22 ;  /* 0x000000000e0e7229 */ /* 0x004fce0000000016 */
[----:B------:R1:W-:Y:S04]  /*1040*/  STG.E.64 desc[UR4][R16.64], R14 ;  /* 0x0000000e10007986 */ /* 0x0003e8000c101b04 */
[----:B------:R-:W2:Y:S04]  /*1050*/  LDG.E.64 R6, desc[UR4][R18.64] ;  /* 0x0000000412067981 */ /* 0x000ea8000c1e1b00 */
[----:B------:R-:W2:Y:S01]  /*1060*/  LDG.E.64 R8, desc[UR4][R8.64] ;  /* 0x0000000408087981 */ /* 0x000ea2000c1e1b00 */
[----:B------:R-:W-:Y:S01]  /*1070*/  IMAD.WIDE.U32 R4, R13, 0x8, R4 ;  /* 0x000000080d047825 */ /* 0x000fe200078e0004 */
[----:B------:R-:W-:Y:S01]  /*1080*/  IADD3 R0, PT, PT, R0, 0x4, RZ ;  /* 0x0000000400007810 */ /* 0x000fe20007ffe0ff */
[----:B--2---:R-:W-:-:S07]  /*1090*/  DADD R6, R6, R8 ;  /* 0x0000000006067229 */ /* 0x004fce0000000008 */
[----:B------:R1:W-:Y:S04]  /*10a0*/  STG.E.64 desc[UR4][R4.64], R6 ;  /* 0x0000000604007986 */ /* 0x0003e8000c101b04 */
.L_x_9:
[----:B------:R-:W-:Y:S05]  /*10b0*/  @!P1 EXIT ;  /* 0x000000000000994d */ /* 0x000fea0003800000 */
[----:B0-----:R-:W0:Y:S01]  /*10c0*/  LDC.64 R8, c[0x0][0x390] ;  /* 0x0000e400ff087b82 */ /* 0x001e220000000a00 */
[----:B-12---:R-:W-:Y:S01]  /*10d0*/  IMAD R17, R11, R2, R0 ;  /* 0x000000020b117224 */ /* 0x006fe200078e0200 */
[----:B------:R-:W-:-:S06]  /*10e0*/  IADD3 R0, PT, PT, -R3, RZ, RZ ;  /* 0x000000ff03007210 */ /* 0x000fcc0007ffe1ff */
[----:B------:R-:W1:Y:S08]  /*10f0*/  LDC.64 R6, c[0x0][0x380] ;  /* 0x0000e000ff067b82 */ /* 0x000e700000000a00 */
[----:B------:R-:W2:Y:S02]  /*1100*/  LDC.64 R4, c[0x0][0x388] ;  /* 0x0000e200ff047b82 */ /* 0x000ea40000000a00 */
.L_x_10:
[----:B-1----:R-:W-:-:S04]  /*1110*/  IMAD.WIDE.U32 R2, R17, 0x8, R6 ;  /* 0x0000000811027825 */ /* 0x002fc800078e0006 */
[C---:B--2---:R-:W-:Y:S02]  /*1120*/  IMAD.WIDE.U32 R10, R17.reuse, 0x8, R4 ;  /* 0x00000008110a7825 */ /* 0x044fe400078e0004 */
[----:B------:R-:W2:Y:S04]  /*1130*/  LDG.E.64 R2, desc[UR4][R2.64] ;  /* 0x0000000402027981 */ /* 0x000ea8000c1e1b00 */
[----:B------:R-:W2:Y:S01]  /*1140*/  LDG.E.64 R10, desc[UR4][R10.64] ;  /* 0x000000040a0a7981 */ /* 0x000ea2000c1e1b00 */
[----:B------:R-:W-:Y:S01]  /*1150*/  IADD3 R0, PT, PT, R0, 0x1, RZ ;  /* 0x0000000100007810 */ /* 0x000fe20007ffe0ff */
[C---:B0--3--:R-:W-:Y:S01]  /*1160*/  IMAD.WIDE.U32 R14, R17.reuse, 0x8, R8 ;  /* 0x00000008110e7825 */ /* 0x049fe200078e0008 */
[----:B------:R-:W-:Y:S02]  /*1170*/  IADD3 R17, PT, PT, R17, 0x1, RZ ;  /* 0x0000000111117810 */ /* 0x000fe40007ffe0ff */
[----:B------:R-:W-:Y:S01]  /*1180*/  ISETP.NE.AND P0, PT, R0, RZ, PT ;  /* 0x000000ff0000720c */ /* 0x000fe20003f05270 */
[----:B--2---:R-:W-:-:S07]  /*1190*/  DADD R12, R2, R10 ;  /* 0x00000000020c7229 */ /* 0x004fce000000000a */
[----:B------:R3:W-:Y:S05]  /*11a0*/  STG.E.64 desc[UR4][R14.64], R12 ;  /* 0x0000000c0e007986 */ /* 0x0007ea000c101b04 */
[----:B------:R-:W-:Y:S05]  /*11b0*/  @P0 BRA `(.L_x_10) ;  /* 0xfffffffc00d40947 */ /* 0x000fea000383ffff */
[----:B------:R-:W-:Y:S05]  /*11c0*/  EXIT ;  /* 0x000000000000794d */ /* 0x000fea0003800000 */
.L_x_11:
        /* <DEDUP_REMOVED lines=11> */
.L_x_14:


//--------------------- .text._Z6vecAddPdS_S_ii   --------------------------
	.section	.text._Z6vecAddPdS_S_ii,"ax",@progbits
	.align	128
        .global         _Z6vecAddPdS_S_ii
        .type           _Z6vecAddPdS_S_ii,@function
        .size           _Z6vecAddPdS_S_ii,(.L_x_15 - _Z6vecAddPdS_S_ii)
        .other          _Z6vecAddPdS_S_ii,@"STO_CUDA_ENTRY STV_DEFAULT"
_Z6vecAddPdS_S_ii:
.text._Z6vecAddPdS_S_ii:
[----:B------:R-:W-:Y:S01]  /*0000*/  LDC R1, c[0x0][0x37c] ;  /* 0x0000df00ff017b82 */ /* 0x000fe20000000800 */
[----:B------:R-:W0:Y:S07]  /*0010*/  S2R R0, SR_TID.X ;  /* 0x0000000000007919 */ /* 0x000e2e0000002100 */
[----:B------:R-:W0:Y:S01]  /*0020*/  S2UR UR6, SR_CTAID.X ;  /* 0x00000000000679c3 */ /* 0x000e220000002500 */
[----:B------:R-:W1:Y:S07]  /*0030*/  LDCU.64 UR4, c[0x0][0x398] ;  /* 0x00007300ff0477ac */ /* 0x000e6e0008000a00 */
[----:B------:R-:W0:Y:S01]  /*0040*/  LDC R11, c[0x0][0x360] ;  /* 0x0000d800ff0b7b82 */ /* 0x000e220000000800 */
[----:B-1----:R-:W-:Y:S01]  /*0050*/  UIMAD UR4, UR5, UR4, URZ ;  /* 0x00000004050472a4 */ /* 0x002fe2000f8e02ff */
[----:B0-----:R-:W-:-:S05]  /*0060*/  IMAD R11, R11, UR6, R0 ;  /* 0x000000060b0b7c24 */ /* 0x001fca000f8e0200 */
[----:B------:R-:W-:-:S13]  /*0070*/  ISETP.GE.AND P0, PT, R11, UR4, PT ;  /* 0x000000040b007c0c */ /* 0x000fda000bf06270 */
[----:B------:R-:W-:Y:S05]  /*0080*/  @P0 EXIT ;  /* 0x000000000000094d */ /* 0x000fea0003800000 */
[----:B------:R-:W0:Y:S01]  /*0090*/  LDC.64 R2, c[0x0][0x380] ;  /* 0x0000e000ff027b82 */ /* 0x000e220000000a00 */
[----:B------:R-:W1:Y:S07]  /*00a0*/  LDCU.64 UR4, c[0x0][0x358] ;  /* 0x00006b00ff0477ac */ /* 0x000e6e0008000a00 */
[----:B------:R-:W2:Y:S08]  /*00b0*/  LDC.64 R4, c[0x0][0x388] ;  /* 0x0000e200ff047b82 */ /* 0x000eb00000000a00 */
[----:B------:R-:W3:Y:S01]  /*00c0*/  LDC.64 R8, c[0x0][0x390] ;  /* 0x0000e400ff087b82 */ /* 0x000ee20000000a00 */
[----:B0-----:R-:W-:-:S06]  /*00d0*/  IMAD.WIDE R2, R11, 0x8, R2 ;  /* 0x000000080b027825 */ /* 0x001fcc00078e0202 */
[----:B-1----:R-:W4:Y:S01]  /*00e0*/  LDG.E.64 R2, desc[UR4][R2.64] ;  /* 0x0000000402027981 */ /* 0x002f22000c1e1b00 */
[----:B--2---:R-:W-:-:S06]  /*00f0*/  IMAD.WIDE R4, R11, 0x8, R4 ;  /* 0x000000080b047825 */ /* 0x004fcc00078e0204 */
[----:B------:R-:W4:Y:S01]  /*0100*/  LDG.E.64 R4, desc[UR4][R4.64] ;  /* 0x0000000404047981 */ /* 0x000f22000c1e1b00 */
[----:B---3--:R-:W-:Y:S01]  /*0110*/  IMAD.WIDE R8, R11, 0x8, R8 ;  /* 0x000000080b087825 */ /* 0x008fe200078e0208 */
[----:B----4-:R-:W-:-:S07]  /*0120*/  DADD R6, R2, R4 ;  /* 0x0000000002067229 */ /* 0x010fce0000000004 */
[----:B------:R-:W-:Y:S01]  /*0130*/  STG.E.64 desc[UR4][R8.64], R6 ;  /* 0x0000000608007986 */ /* 0x000fe2000c101b04 */
[----:B------:R-:W-:Y:S05]  /*0140*/  EXIT ;  /* 0x000000000000794d */ /* 0x000fea0003800000 */
.L_x_12:
        /* <DEDUP_REMOVED lines=11> */
.L_x_15:


//--------------------- .nv.shared.reserved.0     --------------------------
	.section	.nv.shared.reserved.0,"aw",@nobits
	.weak		__nv_reservedSMEM_offset_0_alias
	.size		__nv_reservedSMEM_offset_0_alias, 0, 64
	.other		__nv_reservedSMEM_offset_0_alias,@"STO_CUDA_RESERVED_SHARED STV_DEFAULT"
__nv_reservedSMEM_offset_0_alias:
	.zero		0
	.zero		64


//--------------------- .nv.constant0._Z9vecColAddPdS_S_ii --------------------------
	.section	.nv.constant0._Z9vecColAddPdS_S_ii,"a",@progbits
	.sectionflags	@""
	.align	4
.nv.constant0._Z9vecColAddPdS_S_ii:
	.zero		928


//--------------------- .nv.constant0._Z9vecRowAddPdS_S_ii --------------------------
	.section	.nv.constant0._Z9vecRowAddPdS_S_ii,"a",@progbits
	.sectionflags	@""
	.align	4
.nv.constant0._Z9vecRowAddPdS_S_ii:
	.zero		928


//--------------------- .nv.constant0._Z6vecAddPdS_S_ii --------------------------
	.section	.nv.constant0._Z6vecAddPdS_S_ii,"a",@progbits
	.sectionflags	@""
	.align	4
.nv.constant0._Z6vecAddPdS_S_ii:
	.zero		928


//--------------------- SYMBOLS --------------------------

	.type		.nv.reservedSmem.offset0,@object
	.size		.nv.reservedSmem.offset0,0x4
